//
// Generated by NVIDIA NVVM Compiler
//
// Compiler Build ID: CL-36424714
// Cuda compilation tools, release 13.0, V13.0.88
// Based on NVVM 20.0.0
//

.version 9.0
.target sm_100
.address_size 64

	// .globl	add_rmsnorm_f32
.extern .shared .align 16 .b8 shared[];

.visible .entry add_rmsnorm_f32(
	.param .u64 .ptr .align 1 add_rmsnorm_f32_param_0,
	.param .u64 .ptr .align 1 add_rmsnorm_f32_param_1,
	.param .u64 .ptr .align 1 add_rmsnorm_f32_param_2,
	.param .u64 .ptr .align 1 add_rmsnorm_f32_param_3,
	.param .u64 .ptr .align 1 add_rmsnorm_f32_param_4,
	.param .u32 add_rmsnorm_f32_param_5,
	.param .f32 add_rmsnorm_f32_param_6
)
{
	.reg .pred 	%p<32>;
	.reg .b32 	%r<129>;
	.reg .b32 	%f<225>;
	.reg .b64 	%rd<82>;

	ld.param.u64 	%rd17, [add_rmsnorm_f32_param_0];
	ld.param.u64 	%rd18, [add_rmsnorm_f32_param_1];
	ld.param.u64 	%rd15, [add_rmsnorm_f32_param_2];
	ld.param.u64 	%rd19, [add_rmsnorm_f32_param_3];
	ld.param.u32 	%r50, [add_rmsnorm_f32_param_5];
	cvta.to.global.u64 	%rd1, %rd19;
	cvta.to.global.u64 	%rd2, %rd15;
	cvta.to.global.u64 	%rd20, %rd18;
	cvta.to.global.u64 	%rd3, %rd17;
	mov.u32 	%r51, %ctaid.x;
	mov.u32 	%r127, %tid.x;
	mul.lo.s32 	%r2, %r50, %r51;
	mul.wide.s32 	%rd21, %r2, 4;
	add.s64 	%rd4, %rd1, %rd21;
	add.s64 	%rd5, %rd3, %rd21;
	add.s64 	%rd6, %rd20, %rd21;
	shr.s32 	%r52, %r50, 31;
	shr.u32 	%r53, %r52, 30;
	add.s32 	%r54, %r50, %r53;
	shr.s32 	%r3, %r54, 2;
	setp.ge.s32 	%p1, %r127, %r3;
	mov.f32 	%f220, 0f00000000;
	@%p1 bra 	$L__BB0_7;
	mov.u32 	%r4, %ntid.x;
	add.s32 	%r55, %r127, %r4;
	max.u32 	%r56, %r3, %r55;
	setp.lt.u32 	%p2, %r55, %r3;
	selp.u32 	%r57, 1, 0, %p2;
	add.s32 	%r58, %r55, %r57;
	sub.s32 	%r59, %r56, %r58;
	div.u32 	%r60, %r59, %r4;
	add.s32 	%r5, %r60, %r57;
	and.b32  	%r61, %r5, 3;
	setp.eq.s32 	%p3, %r61, 3;
	mov.f32 	%f220, 0f00000000;
	mov.u32 	%r116, %r127;
	@%p3 bra 	$L__BB0_4;
	mul.wide.u32 	%rd22, %r127, 16;
	add.s64 	%rd80, %rd22, %rd21;
	add.s32 	%r62, %r5, 1;
	and.b32  	%r63, %r62, 3;
	neg.s32 	%r114, %r63;
	mov.f32 	%f220, 0f00000000;
	mul.wide.u32 	%rd27, %r4, 16;
	mov.u32 	%r116, %r127;
$L__BB0_3:
	.pragma "nounroll";
	add.s64 	%rd24, %rd2, %rd80;
	ld.global.nc.v4.f32 	{%f23, %f24, %f25, %f26}, [%rd24];
	add.s64 	%rd25, %rd1, %rd80;
	ld.global.nc.v4.f32 	{%f27, %f28, %f29, %f30}, [%rd25];
	add.f32 	%f31, %f23, %f27;
	add.f32 	%f32, %f24, %f28;
	add.f32 	%f33, %f25, %f29;
	add.f32 	%f34, %f26, %f30;
	add.s64 	%rd26, %rd3, %rd80;
	st.global.v4.f32 	[%rd26], {%f31, %f32, %f33, %f34};
	mul.f32 	%f35, %f32, %f32;
	fma.rn.f32 	%f36, %f31, %f31, %f35;
	fma.rn.f32 	%f37, %f33, %f33, %f36;
	fma.rn.f32 	%f38, %f34, %f34, %f37;
	add.f32 	%f220, %f220, %f38;
	add.s32 	%r116, %r116, %r4;
	add.s64 	%rd80, %rd80, %rd27;
	add.s32 	%r114, %r114, 1;
	setp.ne.s32 	%p4, %r114, 0;
	@%p4 bra 	$L__BB0_3;
$L__BB0_4:
	setp.lt.u32 	%p5, %r5, 3;
	@%p5 bra 	$L__BB0_7;
	shl.b32 	%r64, %r4, 1;
	add.s32 	%r119, %r116, %r64;
	shl.b32 	%r13, %r4, 2;
	mad.lo.s32 	%r118, %r4, 3, %r116;
	add.s32 	%r117, %r4, %r116;
$L__BB0_6:
	ld.param.u64 	%rd77, [add_rmsnorm_f32_param_2];
	cvta.to.global.u64 	%rd28, %rd77;
	mov.u32 	%r65, %ctaid.x;
	mul.lo.s32 	%r66, %r50, %r65;
	mul.wide.s32 	%rd29, %r66, 4;
	add.s64 	%rd30, %rd28, %rd29;
	mul.wide.u32 	%rd31, %r116, 16;
	add.s64 	%rd32, %rd30, %rd31;
	ld.global.nc.v4.f32 	{%f39, %f40, %f41, %f42}, [%rd32];
	add.s64 	%rd33, %rd4, %rd31;
	ld.global.nc.v4.f32 	{%f43, %f44, %f45, %f46}, [%rd33];
	add.f32 	%f47, %f39, %f43;
	add.f32 	%f48, %f40, %f44;
	add.f32 	%f49, %f41, %f45;
	add.f32 	%f50, %f42, %f46;
	add.s64 	%rd34, %rd5, %rd31;
	st.global.v4.f32 	[%rd34], {%f47, %f48, %f49, %f50};
	mul.f32 	%f51, %f48, %f48;
	fma.rn.f32 	%f52, %f47, %f47, %f51;
	fma.rn.f32 	%f53, %f49, %f49, %f52;
	fma.rn.f32 	%f54, %f50, %f50, %f53;
	add.f32 	%f55, %f220, %f54;
	add.s32 	%r67, %r116, %r4;
	mul.wide.u32 	%rd35, %r117, 16;
	add.s64 	%rd36, %rd30, %rd35;
	ld.global.nc.v4.f32 	{%f56, %f57, %f58, %f59}, [%rd36];
	add.s64 	%rd37, %rd4, %rd35;
	ld.global.nc.v4.f32 	{%f60, %f61, %f62, %f63}, [%rd37];
	add.f32 	%f64, %f56, %f60;
	add.f32 	%f65, %f57, %f61;
	add.f32 	%f66, %f58, %f62;
	add.f32 	%f67, %f59, %f63;
	add.s64 	%rd38, %rd5, %rd35;
	st.global.v4.f32 	[%rd38], {%f64, %f65, %f66, %f67};
	mul.f32 	%f68, %f65, %f65;
	fma.rn.f32 	%f69, %f64, %f64, %f68;
	fma.rn.f32 	%f70, %f66, %f66, %f69;
	fma.rn.f32 	%f71, %f67, %f67, %f70;
	add.f32 	%f72, %f55, %f71;
	add.s32 	%r68, %r67, %r4;
	mul.wide.u32 	%rd39, %r119, 16;
	add.s64 	%rd40, %rd30, %rd39;
	ld.global.nc.v4.f32 	{%f73, %f74, %f75, %f76}, [%rd40];
	add.s64 	%rd41, %rd4, %rd39;
	ld.global.nc.v4.f32 	{%f77, %f78, %f79, %f80}, [%rd41];
	add.f32 	%f81, %f73, %f77;
	add.f32 	%f82, %f74, %f78;
	add.f32 	%f83, %f75, %f79;
	add.f32 	%f84, %f76, %f80;
	add.s64 	%rd42, %rd5, %rd39;
	st.global.v4.f32 	[%rd42], {%f81, %f82, %f83, %f84};
	mul.f32 	%f85, %f82, %f82;
	fma.rn.f32 	%f86, %f81, %f81, %f85;
	fma.rn.f32 	%f87, %f83, %f83, %f86;
	fma.rn.f32 	%f88, %f84, %f84, %f87;
	add.f32 	%f89, %f72, %f88;
	add.s32 	%r69, %r68, %r4;
	mul.wide.u32 	%rd43, %r118, 16;
	add.s64 	%rd44, %rd30, %rd43;
	ld.global.nc.v4.f32 	{%f90, %f91, %f92, %f93}, [%rd44];
	add.s64 	%rd45, %rd4, %rd43;
	ld.global.nc.v4.f32 	{%f94, %f95, %f96, %f97}, [%rd45];
	add.f32 	%f98, %f90, %f94;
	add.f32 	%f99, %f91, %f95;
	add.f32 	%f100, %f92, %f96;
	add.f32 	%f101, %f93, %f97;
	add.s64 	%rd46, %rd5, %rd43;
	st.global.v4.f32 	[%rd46], {%f98, %f99, %f100, %f101};
	mul.f32 	%f102, %f99, %f99;
	fma.rn.f32 	%f103, %f98, %f98, %f102;
	fma.rn.f32 	%f104, %f100, %f100, %f103;
	fma.rn.f32 	%f105, %f101, %f101, %f104;
	add.f32 	%f220, %f89, %f105;
	add.s32 	%r116, %r69, %r4;
	add.s32 	%r119, %r119, %r13;
	add.s32 	%r118, %r118, %r13;
	add.s32 	%r117, %r117, %r13;
	setp.lt.s32 	%p6, %r116, %r3;
	@%p6 bra 	$L__BB0_6;
$L__BB0_7:
	shl.b32 	%r70, %r3, 2;
	add.s32 	%r128, %r70, %r127;
	setp.ge.s32 	%p7, %r128, %r50;
	@%p7 bra 	$L__BB0_10;
	mov.u32 	%r25, %ntid.x;
	mov.u32 	%r71, %ctaid.x;
	mul.lo.s32 	%r72, %r50, %r71;
	mul.wide.s32 	%rd48, %r72, 4;
	mov.u32 	%r121, %r128;
$L__BB0_9:
	ld.param.u64 	%rd78, [add_rmsnorm_f32_param_2];
	cvta.to.global.u64 	%rd47, %rd78;
	add.s64 	%rd49, %rd47, %rd48;
	mul.wide.s32 	%rd50, %r121, 4;
	add.s64 	%rd51, %rd49, %rd50;
	ld.global.nc.f32 	%f106, [%rd51];
	add.s64 	%rd52, %rd4, %rd50;
	ld.global.nc.f32 	%f107, [%rd52];
	add.f32 	%f108, %f106, %f107;
	add.s64 	%rd53, %rd5, %rd50;
	st.global.f32 	[%rd53], %f108;
	fma.rn.f32 	%f220, %f108, %f108, %f220;
	add.s32 	%r121, %r121, %r25;
	setp.lt.s32 	%p8, %r121, %r50;
	@%p8 bra 	$L__BB0_9;
$L__BB0_10:
	and.b32  	%r28, %r127, 31;
	mov.b32 	%r73, %f220;
	shfl.sync.bfly.b32	%r74|%p9, %r73, 16, 31, -1;
	mov.b32 	%f109, %r74;
	add.f32 	%f110, %f220, %f109;
	mov.b32 	%r75, %f110;
	shfl.sync.bfly.b32	%r76|%p10, %r75, 8, 31, -1;
	mov.b32 	%f111, %r76;
	add.f32 	%f112, %f110, %f111;
	mov.b32 	%r77, %f112;
	shfl.sync.bfly.b32	%r78|%p11, %r77, 4, 31, -1;
	mov.b32 	%f113, %r78;
	add.f32 	%f114, %f112, %f113;
	mov.b32 	%r79, %f114;
	shfl.sync.bfly.b32	%r80|%p12, %r79, 2, 31, -1;
	mov.b32 	%f115, %r80;
	add.f32 	%f116, %f114, %f115;
	mov.b32 	%r81, %f116;
	shfl.sync.bfly.b32	%r82|%p13, %r81, 1, 31, -1;
	mov.b32 	%f117, %r82;
	add.f32 	%f224, %f116, %f117;
	mov.u32 	%r29, %ntid.x;
	setp.lt.u32 	%p14, %r29, 33;
	@%p14 bra 	$L__BB0_19;
	setp.ne.s32 	%p15, %r28, 0;
	@%p15 bra 	$L__BB0_13;
	shr.u32 	%r83, %r127, 3;
	and.b32  	%r84, %r83, 124;
	mov.u32 	%r85, shared;
	add.s32 	%r86, %r85, %r84;
	st.shared.f32 	[%r86], %f224;
$L__BB0_13:
	bar.sync 	0;
	setp.gt.u32 	%p16, %r127, 31;
	@%p16 bra 	$L__BB0_18;
	shr.u32 	%r87, %r29, 5;
	setp.ge.u32 	%p17, %r28, %r87;
	mov.f32 	%f223, 0f00000000;
	@%p17 bra 	$L__BB0_16;
	shl.b32 	%r88, %r28, 2;
	mov.u32 	%r89, shared;
	add.s32 	%r90, %r89, %r88;
	ld.shared.f32 	%f223, [%r90];
$L__BB0_16:
	setp.ne.s32 	%p18, %r28, 0;
	mov.b32 	%r91, %f223;
	shfl.sync.bfly.b32	%r92|%p19, %r91, 16, 31, -1;
	mov.b32 	%f119, %r92;
	add.f32 	%f120, %f223, %f119;
	mov.b32 	%r93, %f120;
	shfl.sync.bfly.b32	%r94|%p20, %r93, 8, 31, -1;
	mov.b32 	%f121, %r94;
	add.f32 	%f122, %f120, %f121;
	mov.b32 	%r95, %f122;
	shfl.sync.bfly.b32	%r96|%p21, %r95, 4, 31, -1;
	mov.b32 	%f123, %r96;
	add.f32 	%f124, %f122, %f123;
	mov.b32 	%r97, %f124;
	shfl.sync.bfly.b32	%r98|%p22, %r97, 2, 31, -1;
	mov.b32 	%f125, %r98;
	add.f32 	%f126, %f124, %f125;
	mov.b32 	%r99, %f126;
	shfl.sync.bfly.b32	%r100|%p23, %r99, 1, 31, -1;
	mov.b32 	%f127, %r100;
	add.f32 	%f14, %f126, %f127;
	@%p18 bra 	$L__BB0_18;
	st.shared.f32 	[shared], %f14;
$L__BB0_18:
	bar.sync 	0;
	ld.shared.f32 	%f224, [shared];
$L__BB0_19:
	ld.param.f32 	%f215, [add_rmsnorm_f32_param_6];
	ld.param.u64 	%rd79, [add_rmsnorm_f32_param_4];
	cvta.to.global.u64 	%rd10, %rd79;
	setp.ge.s32 	%p24, %r127, %r3;
	cvt.rn.f32.s32 	%f128, %r50;
	div.rn.f32 	%f129, %f224, %f128;
	add.f32 	%f130, %f215, %f129;
	rsqrt.approx.f32 	%f17, %f130;
	@%p24 bra 	$L__BB0_26;
	add.s32 	%r101, %r127, %r29;
	max.u32 	%r102, %r3, %r101;
	setp.lt.u32 	%p25, %r101, %r3;
	selp.u32 	%r103, 1, 0, %p25;
	add.s32 	%r104, %r101, %r103;
	sub.s32 	%r105, %r102, %r104;
	div.u32 	%r106, %r105, %r29;
	add.s32 	%r30, %r106, %r103;
	and.b32  	%r107, %r30, 3;
	setp.eq.s32 	%p26, %r107, 3;
	@%p26 bra 	$L__BB0_23;
	add.s32 	%r108, %r30, 1;
	and.b32  	%r109, %r108, 3;
	mul.wide.u32 	%rd81, %r127, 16;
	mul.wide.u32 	%rd12, %r29, 16;
	neg.s32 	%r122, %r109;
	mad.lo.s32 	%r127, %r29, %r109, %r127;
$L__BB0_22:
	.pragma "nounroll";
	add.s64 	%rd54, %rd5, %rd81;
	ld.global.v4.f32 	{%f131, %f132, %f133, %f134}, [%rd54];
	add.s64 	%rd55, %rd10, %rd81;
	ld.global.nc.v4.f32 	{%f135, %f136, %f137, %f138}, [%rd55];
	mul.f32 	%f139, %f17, %f131;
	mul.f32 	%f140, %f139, %f135;
	mul.f32 	%f141, %f17, %f132;
	mul.f32 	%f142, %f141, %f136;
	mul.f32 	%f143, %f17, %f133;
	mul.f32 	%f144, %f143, %f137;
	mul.f32 	%f145, %f17, %f134;
	mul.f32 	%f146, %f145, %f138;
	add.s64 	%rd56, %rd6, %rd81;
	st.global.v4.f32 	[%rd56], {%f140, %f142, %f144, %f146};
	add.s64 	%rd81, %rd81, %rd12;
	add.s32 	%r122, %r122, 1;
	setp.ne.s32 	%p27, %r122, 0;
	@%p27 bra 	$L__BB0_22;
$L__BB0_23:
	setp.lt.u32 	%p28, %r30, 3;
	@%p28 bra 	$L__BB0_26;
	shl.b32 	%r110, %r29, 1;
	add.s32 	%r126, %r127, %r110;
	shl.b32 	%r37, %r29, 2;
	mad.lo.s32 	%r125, %r29, 3, %r127;
	add.s32 	%r124, %r29, %r127;
$L__BB0_25:
	mul.wide.u32 	%rd57, %r127, 16;
	add.s64 	%rd58, %rd5, %rd57;
	ld.global.v4.f32 	{%f147, %f148, %f149, %f150}, [%rd58];
	add.s64 	%rd59, %rd10, %rd57;
	ld.global.nc.v4.f32 	{%f151, %f152, %f153, %f154}, [%rd59];
	mul.f32 	%f155, %f17, %f147;
	mul.f32 	%f156, %f155, %f151;
	mul.f32 	%f157, %f17, %f148;
	mul.f32 	%f158, %f157, %f152;
	mul.f32 	%f159, %f17, %f149;
	mul.f32 	%f160, %f159, %f153;
	mul.f32 	%f161, %f17, %f150;
	mul.f32 	%f162, %f161, %f154;
	add.s64 	%rd60, %rd6, %rd57;
	st.global.v4.f32 	[%rd60], {%f156, %f158, %f160, %f162};
	add.s32 	%r111, %r127, %r29;
	mul.wide.u32 	%rd61, %r124, 16;
	add.s64 	%rd62, %rd5, %rd61;
	ld.global.v4.f32 	{%f163, %f164, %f165, %f166}, [%rd62];
	add.s64 	%rd63, %rd10, %rd61;
	ld.global.nc.v4.f32 	{%f167, %f168, %f169, %f170}, [%rd63];
	mul.f32 	%f171, %f17, %f163;
	mul.f32 	%f172, %f171, %f167;
	mul.f32 	%f173, %f17, %f164;
	mul.f32 	%f174, %f173, %f168;
	mul.f32 	%f175, %f17, %f165;
	mul.f32 	%f176, %f175, %f169;
	mul.f32 	%f177, %f17, %f166;
	mul.f32 	%f178, %f177, %f170;
	add.s64 	%rd64, %rd6, %rd61;
	st.global.v4.f32 	[%rd64], {%f172, %f174, %f176, %f178};
	add.s32 	%r112, %r111, %r29;
	mul.wide.u32 	%rd65, %r126, 16;
	add.s64 	%rd66, %rd5, %rd65;
	ld.global.v4.f32 	{%f179, %f180, %f181, %f182}, [%rd66];
	add.s64 	%rd67, %rd10, %rd65;
	ld.global.nc.v4.f32 	{%f183, %f184, %f185, %f186}, [%rd67];
	mul.f32 	%f187, %f17, %f179;
	mul.f32 	%f188, %f187, %f183;
	mul.f32 	%f189, %f17, %f180;
	mul.f32 	%f190, %f189, %f184;
	mul.f32 	%f191, %f17, %f181;
	mul.f32 	%f192, %f191, %f185;
	mul.f32 	%f193, %f17, %f182;
	mul.f32 	%f194, %f193, %f186;
	add.s64 	%rd68, %rd6, %rd65;
	st.global.v4.f32 	[%rd68], {%f188, %f190, %f192, %f194};
	add.s32 	%r113, %r112, %r29;
	mul.wide.u32 	%rd69, %r125, 16;
	add.s64 	%rd70, %rd5, %rd69;
	ld.global.v4.f32 	{%f195, %f196, %f197, %f198}, [%rd70];
	add.s64 	%rd71, %rd10, %rd69;
	ld.global.nc.v4.f32 	{%f199, %f200, %f201, %f202}, [%rd71];
	mul.f32 	%f203, %f17, %f195;
	mul.f32 	%f204, %f203, %f199;
	mul.f32 	%f205, %f17, %f196;
	mul.f32 	%f206, %f205, %f200;
	mul.f32 	%f207, %f17, %f197;
	mul.f32 	%f208, %f207, %f201;
	mul.f32 	%f209, %f17, %f198;
	mul.f32 	%f210, %f209, %f202;
	add.s64 	%rd72, %rd6, %rd69;
	st.global.v4.f32 	[%rd72], {%f204, %f206, %f208, %f210};
	add.s32 	%r127, %r113, %r29;
	add.s32 	%r126, %r126, %r37;
	add.s32 	%r125, %r125, %r37;
	add.s32 	%r124, %r124, %r37;
	setp.lt.s32 	%p29, %r127, %r3;
	@%p29 bra 	$L__BB0_25;
$L__BB0_26:
	setp.ge.s32 	%p30, %r128, %r50;
	@%p30 bra 	$L__BB0_28;
$L__BB0_27:
	mul.wide.s32 	%rd73, %r128, 4;
	add.s64 	%rd74, %rd5, %rd73;
	ld.global.f32 	%f211, [%rd74];
	mul.f32 	%f212, %f17, %f211;
	add.s64 	%rd75, %rd10, %rd73;
	ld.global.nc.f32 	%f213, [%rd75];
	mul.f32 	%f214, %f212, %f213;
	add.s64 	%rd76, %rd6, %rd73;
	st.global.f32 	[%rd76], %f214;
	add.s32 	%r128, %r128, %r29;
	setp.lt.s32 	%p31, %r128, %r50;
	@%p31 bra 	$L__BB0_27;
$L__BB0_28:
	ret;

}
	// .globl	add_rmsnorm_f16
.visible .entry add_rmsnorm_f16(
	.param .u64 .ptr .align 1 add_rmsnorm_f16_param_0,
	.param .u64 .ptr .align 1 add_rmsnorm_f16_param_1,
	.param .u64 .ptr .align 1 add_rmsnorm_f16_param_2,
	.param .u64 .ptr .align 1 add_rmsnorm_f16_param_3,
	.param .u64 .ptr .align 1 add_rmsnorm_f16_param_4,
	.param .u32 add_rmsnorm_f16_param_5,
	.param .f32 add_rmsnorm_f16_param_6
)
{
	.reg .pred 	%p<32>;
	.reg .b16 	%rs<247>;
	.reg .b32 	%r<249>;
	.reg .b32 	%f<500>;
	.reg .b64 	%rd<82>;

	ld.param.u64 	%rd17, [add_rmsnorm_f16_param_0];
	ld.param.u64 	%rd18, [add_rmsnorm_f16_param_1];
	ld.param.u64 	%rd15, [add_rmsnorm_f16_param_2];
	ld.param.u64 	%rd19, [add_rmsnorm_f16_param_3];
	ld.param.u32 	%r50, [add_rmsnorm_f16_param_5];
	cvta.to.global.u64 	%rd1, %rd19;
	cvta.to.global.u64 	%rd2, %rd15;
	cvta.to.global.u64 	%rd20, %rd18;
	cvta.to.global.u64 	%rd3, %rd17;
	mov.u32 	%r51, %ctaid.x;
	mov.u32 	%r247, %tid.x;
	mul.lo.s32 	%r2, %r50, %r51;
	mul.wide.s32 	%rd21, %r2, 2;
	add.s64 	%rd4, %rd1, %rd21;
	add.s64 	%rd5, %rd3, %rd21;
	add.s64 	%rd6, %rd20, %rd21;
	shr.s32 	%r52, %r50, 31;
	shr.u32 	%r53, %r52, 29;
	add.s32 	%r54, %r50, %r53;
	shr.s32 	%r3, %r54, 3;
	setp.ge.s32 	%p1, %r247, %r3;
	mov.f32 	%f495, 0f00000000;
	@%p1 bra 	$L__BB1_7;
	mov.u32 	%r4, %ntid.x;
	add.s32 	%r55, %r247, %r4;
	max.u32 	%r56, %r3, %r55;
	setp.lt.u32 	%p2, %r55, %r3;
	selp.u32 	%r57, 1, 0, %p2;
	add.s32 	%r58, %r55, %r57;
	sub.s32 	%r59, %r56, %r58;
	div.u32 	%r60, %r59, %r4;
	add.s32 	%r5, %r60, %r57;
	and.b32  	%r61, %r5, 3;
	setp.eq.s32 	%p3, %r61, 3;
	mov.f32 	%f495, 0f00000000;
	mov.u32 	%r236, %r247;
	@%p3 bra 	$L__BB1_4;
	mul.wide.u32 	%rd22, %r247, 16;
	add.s64 	%rd80, %rd22, %rd21;
	add.s32 	%r62, %r5, 1;
	and.b32  	%r63, %r62, 3;
	neg.s32 	%r234, %r63;
	mov.f32 	%f495, 0f00000000;
	mul.wide.u32 	%rd27, %r4, 16;
	mov.u32 	%r236, %r247;
$L__BB1_3:
	.pragma "nounroll";
	add.s64 	%rd24, %rd2, %rd80;
	ld.global.nc.v4.f32 	{%f47, %f48, %f49, %f50}, [%rd24];
	add.s64 	%rd25, %rd1, %rd80;
	ld.global.nc.v4.f32 	{%f51, %f52, %f53, %f54}, [%rd25];
	mov.b32 	%r64, %f47;
	mov.b32 	{%rs1, %rs4}, %r64;
	// begin inline asm
	{  cvt.f32.f16 %f23, %rs1;}

	// end inline asm
	mov.b32 	%r65, %f51;
	mov.b32 	{%rs2, %rs5}, %r65;
	// begin inline asm
	{  cvt.f32.f16 %f24, %rs2;}

	// end inline asm
	add.f32 	%f25, %f23, %f24;
	// begin inline asm
	{  cvt.rn.f16.f32 %rs3, %f25;}

	// end inline asm
	fma.rn.f32 	%f55, %f25, %f25, %f495;
	// begin inline asm
	{  cvt.f32.f16 %f26, %rs4;}

	// end inline asm
	// begin inline asm
	{  cvt.f32.f16 %f27, %rs5;}

	// end inline asm
	add.f32 	%f28, %f26, %f27;
	// begin inline asm
	{  cvt.rn.f16.f32 %rs6, %f28;}

	// end inline asm
	fma.rn.f32 	%f56, %f28, %f28, %f55;
	mov.b32 	%r66, %f48;
	mov.b32 	{%rs7, %rs10}, %r66;
	// begin inline asm
	{  cvt.f32.f16 %f29, %rs7;}

	// end inline asm
	mov.b32 	%r67, %f52;
	mov.b32 	{%rs8, %rs11}, %r67;
	// begin inline asm
	{  cvt.f32.f16 %f30, %rs8;}

	// end inline asm
	add.f32 	%f31, %f29, %f30;
	// begin inline asm
	{  cvt.rn.f16.f32 %rs9, %f31;}

	// end inline asm
	fma.rn.f32 	%f57, %f31, %f31, %f56;
	// begin inline asm
	{  cvt.f32.f16 %f32, %rs10;}

	// end inline asm
	// begin inline asm
	{  cvt.f32.f16 %f33, %rs11;}

	// end inline asm
	add.f32 	%f34, %f32, %f33;
	// begin inline asm
	{  cvt.rn.f16.f32 %rs12, %f34;}

	// end inline asm
	fma.rn.f32 	%f58, %f34, %f34, %f57;
	mov.b32 	%r68, %f49;
	mov.b32 	{%rs13, %rs16}, %r68;
	// begin inline asm
	{  cvt.f32.f16 %f35, %rs13;}

	// end inline asm
	mov.b32 	%r69, %f53;
	mov.b32 	{%rs14, %rs17}, %r69;
	// begin inline asm
	{  cvt.f32.f16 %f36, %rs14;}

	// end inline asm
	add.f32 	%f37, %f35, %f36;
	// begin inline asm
	{  cvt.rn.f16.f32 %rs15, %f37;}

	// end inline asm
	fma.rn.f32 	%f59, %f37, %f37, %f58;
	// begin inline asm
	{  cvt.f32.f16 %f38, %rs16;}

	// end inline asm
	// begin inline asm
	{  cvt.f32.f16 %f39, %rs17;}

	// end inline asm
	add.f32 	%f40, %f38, %f39;
	// begin inline asm
	{  cvt.rn.f16.f32 %rs18, %f40;}

	// end inline asm
	fma.rn.f32 	%f60, %f40, %f40, %f59;
	mov.b32 	%r70, %f50;
	mov.b32 	{%rs19, %rs22}, %r70;
	// begin inline asm
	{  cvt.f32.f16 %f41, %rs19;}

	// end inline asm
	mov.b32 	%r71, %f54;
	mov.b32 	{%rs20, %rs23}, %r71;
	// begin inline asm
	{  cvt.f32.f16 %f42, %rs20;}

	// end inline asm
	add.f32 	%f43, %f41, %f42;
	// begin inline asm
	{  cvt.rn.f16.f32 %rs21, %f43;}

	// end inline asm
	fma.rn.f32 	%f61, %f43, %f43, %f60;
	// begin inline asm
	{  cvt.f32.f16 %f44, %rs22;}

	// end inline asm
	// begin inline asm
	{  cvt.f32.f16 %f45, %rs23;}

	// end inline asm
	add.f32 	%f46, %f44, %f45;
	// begin inline asm
	{  cvt.rn.f16.f32 %rs24, %f46;}

	// end inline asm
	fma.rn.f32 	%f495, %f46, %f46, %f61;
	add.s64 	%rd26, %rd3, %rd80;
	mov.b32 	%r72, {%rs21, %rs24};
	mov.b32 	%f62, %r72;
	mov.b32 	%r73, {%rs15, %rs18};
	mov.b32 	%f63, %r73;
	mov.b32 	%r74, {%rs9, %rs12};
	mov.b32 	%f64, %r74;
	mov.b32 	%r75, {%rs3, %rs6};
	mov.b32 	%f65, %r75;
	st.global.v4.f32 	[%rd26], {%f65, %f64, %f63, %f62};
	add.s32 	%r236, %r236, %r4;
	add.s64 	%rd80, %rd80, %rd27;
	add.s32 	%r234, %r234, 1;
	setp.ne.s32 	%p4, %r234, 0;
	@%p4 bra 	$L__BB1_3;
$L__BB1_4:
	setp.lt.u32 	%p5, %r5, 3;
	@%p5 bra 	$L__BB1_7;
	shl.b32 	%r76, %r4, 1;
	add.s32 	%r239, %r236, %r76;
	shl.b32 	%r13, %r4, 2;
	mad.lo.s32 	%r238, %r4, 3, %r236;
	add.s32 	%r237, %r4, %r236;
$L__BB1_6:
	ld.param.u64 	%rd77, [add_rmsnorm_f16_param_2];
	cvta.to.global.u64 	%rd28, %rd77;
	mov.u32 	%r77, %ctaid.x;
	mul.lo.s32 	%r78, %r50, %r77;
	mul.wide.s32 	%rd29, %r78, 2;
	add.s64 	%rd30, %rd28, %rd29;
	mul.wide.u32 	%rd31, %r236, 16;
	add.s64 	%rd32, %rd30, %rd31;
	ld.global.nc.v4.f32 	{%f162, %f163, %f164, %f165}, [%rd32];
	add.s64 	%rd33, %rd4, %rd31;
	ld.global.nc.v4.f32 	{%f166, %f167, %f168, %f169}, [%rd33];
	mov.b32 	%r79, %f162;
	mov.b32 	{%rs25, %rs28}, %r79;
	// begin inline asm
	{  cvt.f32.f16 %f66, %rs25;}

	// end inline asm
	mov.b32 	%r80, %f166;
	mov.b32 	{%rs26, %rs29}, %r80;
	// begin inline asm
	{  cvt.f32.f16 %f67, %rs26;}

	// end inline asm
	add.f32 	%f68, %f66, %f67;
	// begin inline asm
	{  cvt.rn.f16.f32 %rs27, %f68;}

	// end inline asm
	fma.rn.f32 	%f170, %f68, %f68, %f495;
	// begin inline asm
	{  cvt.f32.f16 %f69, %rs28;}

	// end inline asm
	// begin inline asm
	{  cvt.f32.f16 %f70, %rs29;}

	// end inline asm
	add.f32 	%f71, %f69, %f70;
	// begin inline asm
	{  cvt.rn.f16.f32 %rs30, %f71;}

	// end inline asm
	fma.rn.f32 	%f171, %f71, %f71, %f170;
	mov.b32 	%r81, %f163;
	mov.b32 	{%rs31, %rs34}, %r81;
	// begin inline asm
	{  cvt.f32.f16 %f72, %rs31;}

	// end inline asm
	mov.b32 	%r82, %f167;
	mov.b32 	{%rs32, %rs35}, %r82;
	// begin inline asm
	{  cvt.f32.f16 %f73, %rs32;}

	// end inline asm
	add.f32 	%f74, %f72, %f73;
	// begin inline asm
	{  cvt.rn.f16.f32 %rs33, %f74;}

	// end inline asm
	fma.rn.f32 	%f172, %f74, %f74, %f171;
	// begin inline asm
	{  cvt.f32.f16 %f75, %rs34;}

	// end inline asm
	// begin inline asm
	{  cvt.f32.f16 %f76, %rs35;}

	// end inline asm
	add.f32 	%f77, %f75, %f76;
	// begin inline asm
	{  cvt.rn.f16.f32 %rs36, %f77;}

	// end inline asm
	fma.rn.f32 	%f173, %f77, %f77, %f172;
	mov.b32 	%r83, %f164;
	mov.b32 	{%rs37, %rs40}, %r83;
	// begin inline asm
	{  cvt.f32.f16 %f78, %rs37;}

	// end inline asm
	mov.b32 	%r84, %f168;
	mov.b32 	{%rs38, %rs41}, %r84;
	// begin inline asm
	{  cvt.f32.f16 %f79, %rs38;}

	// end inline asm
	add.f32 	%f80, %f78, %f79;
	// begin inline asm
	{  cvt.rn.f16.f32 %rs39, %f80;}

	// end inline asm
	fma.rn.f32 	%f174, %f80, %f80, %f173;
	// begin inline asm
	{  cvt.f32.f16 %f81, %rs40;}

	// end inline asm
	// begin inline asm
	{  cvt.f32.f16 %f82, %rs41;}

	// end inline asm
	add.f32 	%f83, %f81, %f82;
	// begin inline asm
	{  cvt.rn.f16.f32 %rs42, %f83;}

	// end inline asm
	fma.rn.f32 	%f175, %f83, %f83, %f174;
	mov.b32 	%r85, %f165;
	mov.b32 	{%rs43, %rs46}, %r85;
	// begin inline asm
	{  cvt.f32.f16 %f84, %rs43;}

	// end inline asm
	mov.b32 	%r86, %f169;
	mov.b32 	{%rs44, %rs47}, %r86;
	// begin inline asm
	{  cvt.f32.f16 %f85, %rs44;}

	// end inline asm
	add.f32 	%f86, %f84, %f85;
	// begin inline asm
	{  cvt.rn.f16.f32 %rs45, %f86;}

	// end inline asm
	fma.rn.f32 	%f176, %f86, %f86, %f175;
	// begin inline asm
	{  cvt.f32.f16 %f87, %rs46;}

	// end inline asm
	// begin inline asm
	{  cvt.f32.f16 %f88, %rs47;}

	// end inline asm
	add.f32 	%f89, %f87, %f88;
	// begin inline asm
	{  cvt.rn.f16.f32 %rs48, %f89;}

	// end inline asm
	fma.rn.f32 	%f177, %f89, %f89, %f176;
	add.s64 	%rd34, %rd5, %rd31;
	mov.b32 	%r87, {%rs45, %rs48};
	mov.b32 	%f178, %r87;
	mov.b32 	%r88, {%rs39, %rs42};
	mov.b32 	%f179, %r88;
	mov.b32 	%r89, {%rs33, %rs36};
	mov.b32 	%f180, %r89;
	mov.b32 	%r90, {%rs27, %rs30};
	mov.b32 	%f181, %r90;
	st.global.v4.f32 	[%rd34], {%f181, %f180, %f179, %f178};
	add.s32 	%r91, %r236, %r4;
	mul.wide.u32 	%rd35, %r237, 16;
	add.s64 	%rd36, %rd30, %rd35;
	ld.global.nc.v4.f32 	{%f182, %f183, %f184, %f185}, [%rd36];
	add.s64 	%rd37, %rd4, %rd35;
	ld.global.nc.v4.f32 	{%f186, %f187, %f188, %f189}, [%rd37];
	mov.b32 	%r92, %f182;
	mov.b32 	{%rs49, %rs52}, %r92;
	// begin inline asm
	{  cvt.f32.f16 %f90, %rs49;}

	// end inline asm
	mov.b32 	%r93, %f186;
	mov.b32 	{%rs50, %rs53}, %r93;
	// begin inline asm
	{  cvt.f32.f16 %f91, %rs50;}

	// end inline asm
	add.f32 	%f92, %f90, %f91;
	// begin inline asm
	{  cvt.rn.f16.f32 %rs51, %f92;}

	// end inline asm
	fma.rn.f32 	%f190, %f92, %f92, %f177;
	// begin inline asm
	{  cvt.f32.f16 %f93, %rs52;}

	// end inline asm
	// begin inline asm
	{  cvt.f32.f16 %f94, %rs53;}

	// end inline asm
	add.f32 	%f95, %f93, %f94;
	// begin inline asm
	{  cvt.rn.f16.f32 %rs54, %f95;}

	// end inline asm
	fma.rn.f32 	%f191, %f95, %f95, %f190;
	mov.b32 	%r94, %f183;
	mov.b32 	{%rs55, %rs58}, %r94;
	// begin inline asm
	{  cvt.f32.f16 %f96, %rs55;}

	// end inline asm
	mov.b32 	%r95, %f187;
	mov.b32 	{%rs56, %rs59}, %r95;
	// begin inline asm
	{  cvt.f32.f16 %f97, %rs56;}

	// end inline asm
	add.f32 	%f98, %f96, %f97;
	// begin inline asm
	{  cvt.rn.f16.f32 %rs57, %f98;}

	// end inline asm
	fma.rn.f32 	%f192, %f98, %f98, %f191;
	// begin inline asm
	{  cvt.f32.f16 %f99, %rs58;}

	// end inline asm
	// begin inline asm
	{  cvt.f32.f16 %f100, %rs59;}

	// end inline asm
	add.f32 	%f101, %f99, %f100;
	// begin inline asm
	{  cvt.rn.f16.f32 %rs60, %f101;}

	// end inline asm
	fma.rn.f32 	%f193, %f101, %f101, %f192;
	mov.b32 	%r96, %f184;
	mov.b32 	{%rs61, %rs64}, %r96;
	// begin inline asm
	{  cvt.f32.f16 %f102, %rs61;}

	// end inline asm
	mov.b32 	%r97, %f188;
	mov.b32 	{%rs62, %rs65}, %r97;
	// begin inline asm
	{  cvt.f32.f16 %f103, %rs62;}

	// end inline asm
	add.f32 	%f104, %f102, %f103;
	// begin inline asm
	{  cvt.rn.f16.f32 %rs63, %f104;}

	// end inline asm
	fma.rn.f32 	%f194, %f104, %f104, %f193;
	// begin inline asm
	{  cvt.f32.f16 %f105, %rs64;}

	// end inline asm
	// begin inline asm
	{  cvt.f32.f16 %f106, %rs65;}

	// end inline asm
	add.f32 	%f107, %f105, %f106;
	// begin inline asm
	{  cvt.rn.f16.f32 %rs66, %f107;}

	// end inline asm
	fma.rn.f32 	%f195, %f107, %f107, %f194;
	mov.b32 	%r98, %f185;
	mov.b32 	{%rs67, %rs70}, %r98;
	// begin inline asm
	{  cvt.f32.f16 %f108, %rs67;}

	// end inline asm
	mov.b32 	%r99, %f189;
	mov.b32 	{%rs68, %rs71}, %r99;
	// begin inline asm
	{  cvt.f32.f16 %f109, %rs68;}

	// end inline asm
	add.f32 	%f110, %f108, %f109;
	// begin inline asm
	{  cvt.rn.f16.f32 %rs69, %f110;}

	// end inline asm
	fma.rn.f32 	%f196, %f110, %f110, %f195;
	// begin inline asm
	{  cvt.f32.f16 %f111, %rs70;}

	// end inline asm
	// begin inline asm
	{  cvt.f32.f16 %f112, %rs71;}

	// end inline asm
	add.f32 	%f113, %f111, %f112;
	// begin inline asm
	{  cvt.rn.f16.f32 %rs72, %f113;}

	// end inline asm
	fma.rn.f32 	%f197, %f113, %f113, %f196;
	add.s64 	%rd38, %rd5, %rd35;
	mov.b32 	%r100, {%rs69, %rs72};
	mov.b32 	%f198, %r100;
	mov.b32 	%r101, {%rs63, %rs66};
	mov.b32 	%f199, %r101;
	mov.b32 	%r102, {%rs57, %rs60};
	mov.b32 	%f200, %r102;
	mov.b32 	%r103, {%rs51, %rs54};
	mov.b32 	%f201, %r103;
	st.global.v4.f32 	[%rd38], {%f201, %f200, %f199, %f198};
	add.s32 	%r104, %r91, %r4;
	mul.wide.u32 	%rd39, %r239, 16;
	add.s64 	%rd40, %rd30, %rd39;
	ld.global.nc.v4.f32 	{%f202, %f203, %f204, %f205}, [%rd40];
	add.s64 	%rd41, %rd4, %rd39;
	ld.global.nc.v4.f32 	{%f206, %f207, %f208, %f209}, [%rd41];
	mov.b32 	%r105, %f202;
	mov.b32 	{%rs73, %rs76}, %r105;
	// begin inline asm
	{  cvt.f32.f16 %f114, %rs73;}

	// end inline asm
	mov.b32 	%r106, %f206;
	mov.b32 	{%rs74, %rs77}, %r106;
	// begin inline asm
	{  cvt.f32.f16 %f115, %rs74;}

	// end inline asm
	add.f32 	%f116, %f114, %f115;
	// begin inline asm
	{  cvt.rn.f16.f32 %rs75, %f116;}

	// end inline asm
	fma.rn.f32 	%f210, %f116, %f116, %f197;
	// begin inline asm
	{  cvt.f32.f16 %f117, %rs76;}

	// end inline asm
	// begin inline asm
	{  cvt.f32.f16 %f118, %rs77;}

	// end inline asm
	add.f32 	%f119, %f117, %f118;
	// begin inline asm
	{  cvt.rn.f16.f32 %rs78, %f119;}

	// end inline asm
	fma.rn.f32 	%f211, %f119, %f119, %f210;
	mov.b32 	%r107, %f203;
	mov.b32 	{%rs79, %rs82}, %r107;
	// begin inline asm
	{  cvt.f32.f16 %f120, %rs79;}

	// end inline asm
	mov.b32 	%r108, %f207;
	mov.b32 	{%rs80, %rs83}, %r108;
	// begin inline asm
	{  cvt.f32.f16 %f121, %rs80;}

	// end inline asm
	add.f32 	%f122, %f120, %f121;
	// begin inline asm
	{  cvt.rn.f16.f32 %rs81, %f122;}

	// end inline asm
	fma.rn.f32 	%f212, %f122, %f122, %f211;
	// begin inline asm
	{  cvt.f32.f16 %f123, %rs82;}

	// end inline asm
	// begin inline asm
	{  cvt.f32.f16 %f124, %rs83;}

	// end inline asm
	add.f32 	%f125, %f123, %f124;
	// begin inline asm
	{  cvt.rn.f16.f32 %rs84, %f125;}

	// end inline asm
	fma.rn.f32 	%f213, %f125, %f125, %f212;
	mov.b32 	%r109, %f204;
	mov.b32 	{%rs85, %rs88}, %r109;
	// begin inline asm
	{  cvt.f32.f16 %f126, %rs85;}

	// end inline asm
	mov.b32 	%r110, %f208;
	mov.b32 	{%rs86, %rs89}, %r110;
	// begin inline asm
	{  cvt.f32.f16 %f127, %rs86;}

	// end inline asm
	add.f32 	%f128, %f126, %f127;
	// begin inline asm
	{  cvt.rn.f16.f32 %rs87, %f128;}

	// end inline asm
	fma.rn.f32 	%f214, %f128, %f128, %f213;
	// begin inline asm
	{  cvt.f32.f16 %f129, %rs88;}

	// end inline asm
	// begin inline asm
	{  cvt.f32.f16 %f130, %rs89;}

	// end inline asm
	add.f32 	%f131, %f129, %f130;
	// begin inline asm
	{  cvt.rn.f16.f32 %rs90, %f131;}

	// end inline asm
	fma.rn.f32 	%f215, %f131, %f131, %f214;
	mov.b32 	%r111, %f205;
	mov.b32 	{%rs91, %rs94}, %r111;
	// begin inline asm
	{  cvt.f32.f16 %f132, %rs91;}

	// end inline asm
	mov.b32 	%r112, %f209;
	mov.b32 	{%rs92, %rs95}, %r112;
	// begin inline asm
	{  cvt.f32.f16 %f133, %rs92;}

	// end inline asm
	add.f32 	%f134, %f132, %f133;
	// begin inline asm
	{  cvt.rn.f16.f32 %rs93, %f134;}

	// end inline asm
	fma.rn.f32 	%f216, %f134, %f134, %f215;
	// begin inline asm
	{  cvt.f32.f16 %f135, %rs94;}

	// end inline asm
	// begin inline asm
	{  cvt.f32.f16 %f136, %rs95;}

	// end inline asm
	add.f32 	%f137, %f135, %f136;
	// begin inline asm
	{  cvt.rn.f16.f32 %rs96, %f137;}

	// end inline asm
	fma.rn.f32 	%f217, %f137, %f137, %f216;
	add.s64 	%rd42, %rd5, %rd39;
	mov.b32 	%r113, {%rs93, %rs96};
	mov.b32 	%f218, %r113;
	mov.b32 	%r114, {%rs87, %rs90};
	mov.b32 	%f219, %r114;
	mov.b32 	%r115, {%rs81, %rs84};
	mov.b32 	%f220, %r115;
	mov.b32 	%r116, {%rs75, %rs78};
	mov.b32 	%f221, %r116;
	st.global.v4.f32 	[%rd42], {%f221, %f220, %f219, %f218};
	add.s32 	%r117, %r104, %r4;
	mul.wide.u32 	%rd43, %r238, 16;
	add.s64 	%rd44, %rd30, %rd43;
	ld.global.nc.v4.f32 	{%f222, %f223, %f224, %f225}, [%rd44];
	add.s64 	%rd45, %rd4, %rd43;
	ld.global.nc.v4.f32 	{%f226, %f227, %f228, %f229}, [%rd45];
	mov.b32 	%r118, %f222;
	mov.b32 	{%rs97, %rs100}, %r118;
	// begin inline asm
	{  cvt.f32.f16 %f138, %rs97;}

	// end inline asm
	mov.b32 	%r119, %f226;
	mov.b32 	{%rs98, %rs101}, %r119;
	// begin inline asm
	{  cvt.f32.f16 %f139, %rs98;}

	// end inline asm
	add.f32 	%f140, %f138, %f139;
	// begin inline asm
	{  cvt.rn.f16.f32 %rs99, %f140;}

	// end inline asm
	fma.rn.f32 	%f230, %f140, %f140, %f217;
	// begin inline asm
	{  cvt.f32.f16 %f141, %rs100;}

	// end inline asm
	// begin inline asm
	{  cvt.f32.f16 %f142, %rs101;}

	// end inline asm
	add.f32 	%f143, %f141, %f142;
	// begin inline asm
	{  cvt.rn.f16.f32 %rs102, %f143;}

	// end inline asm
	fma.rn.f32 	%f231, %f143, %f143, %f230;
	mov.b32 	%r120, %f223;
	mov.b32 	{%rs103, %rs106}, %r120;
	// begin inline asm
	{  cvt.f32.f16 %f144, %rs103;}

	// end inline asm
	mov.b32 	%r121, %f227;
	mov.b32 	{%rs104, %rs107}, %r121;
	// begin inline asm
	{  cvt.f32.f16 %f145, %rs104;}

	// end inline asm
	add.f32 	%f146, %f144, %f145;
	// begin inline asm
	{  cvt.rn.f16.f32 %rs105, %f146;}

	// end inline asm
	fma.rn.f32 	%f232, %f146, %f146, %f231;
	// begin inline asm
	{  cvt.f32.f16 %f147, %rs106;}

	// end inline asm
	// begin inline asm
	{  cvt.f32.f16 %f148, %rs107;}

	// end inline asm
	add.f32 	%f149, %f147, %f148;
	// begin inline asm
	{  cvt.rn.f16.f32 %rs108, %f149;}

	// end inline asm
	fma.rn.f32 	%f233, %f149, %f149, %f232;
	mov.b32 	%r122, %f224;
	mov.b32 	{%rs109, %rs112}, %r122;
	// begin inline asm
	{  cvt.f32.f16 %f150, %rs109;}

	// end inline asm
	mov.b32 	%r123, %f228;
	mov.b32 	{%rs110, %rs113}, %r123;
	// begin inline asm
	{  cvt.f32.f16 %f151, %rs110;}

	// end inline asm
	add.f32 	%f152, %f150, %f151;
	// begin inline asm
	{  cvt.rn.f16.f32 %rs111, %f152;}

	// end inline asm
	fma.rn.f32 	%f234, %f152, %f152, %f233;
	// begin inline asm
	{  cvt.f32.f16 %f153, %rs112;}

	// end inline asm
	// begin inline asm
	{  cvt.f32.f16 %f154, %rs113;}

	// end inline asm
	add.f32 	%f155, %f153, %f154;
	// begin inline asm
	{  cvt.rn.f16.f32 %rs114, %f155;}

	// end inline asm
	fma.rn.f32 	%f235, %f155, %f155, %f234;
	mov.b32 	%r124, %f225;
	mov.b32 	{%rs115, %rs118}, %r124;
	// begin inline asm
	{  cvt.f32.f16 %f156, %rs115;}

	// end inline asm
	mov.b32 	%r125, %f229;
	mov.b32 	{%rs116, %rs119}, %r125;
	// begin inline asm
	{  cvt.f32.f16 %f157, %rs116;}

	// end inline asm
	add.f32 	%f158, %f156, %f157;
	// begin inline asm
	{  cvt.rn.f16.f32 %rs117, %f158;}

	// end inline asm
	fma.rn.f32 	%f236, %f158, %f158, %f235;
	// begin inline asm
	{  cvt.f32.f16 %f159, %rs118;}

	// end inline asm
	// begin inline asm
	{  cvt.f32.f16 %f160, %rs119;}

	// end inline asm
	add.f32 	%f161, %f159, %f160;
	// begin inline asm
	{  cvt.rn.f16.f32 %rs120, %f161;}

	// end inline asm
	fma.rn.f32 	%f495, %f161, %f161, %f236;
	add.s64 	%rd46, %rd5, %rd43;
	mov.b32 	%r126, {%rs117, %rs120};
	mov.b32 	%f237, %r126;
	mov.b32 	%r127, {%rs111, %rs114};
	mov.b32 	%f238, %r127;
	mov.b32 	%r128, {%rs105, %rs108};
	mov.b32 	%f239, %r128;
	mov.b32 	%r129, {%rs99, %rs102};
	mov.b32 	%f240, %r129;
	st.global.v4.f32 	[%rd46], {%f240, %f239, %f238, %f237};
	add.s32 	%r236, %r117, %r4;
	add.s32 	%r239, %r239, %r13;
	add.s32 	%r238, %r238, %r13;
	add.s32 	%r237, %r237, %r13;
	setp.lt.s32 	%p6, %r236, %r3;
	@%p6 bra 	$L__BB1_6;
$L__BB1_7:
	shl.b32 	%r130, %r3, 3;
	add.s32 	%r248, %r130, %r247;
	setp.ge.s32 	%p7, %r248, %r50;
	@%p7 bra 	$L__BB1_10;
	mov.u32 	%r25, %ntid.x;
	mov.u32 	%r131, %ctaid.x;
	mul.lo.s32 	%r132, %r50, %r131;
	mul.wide.s32 	%rd48, %r132, 2;
	mov.u32 	%r241, %r248;
$L__BB1_9:
	ld.param.u64 	%rd78, [add_rmsnorm_f16_param_2];
	cvta.to.global.u64 	%rd47, %rd78;
	add.s64 	%rd49, %rd47, %rd48;
	mul.wide.s32 	%rd50, %r241, 2;
	add.s64 	%rd51, %rd49, %rd50;
	ld.global.nc.u16 	%rs121, [%rd51];
	// begin inline asm
	{  cvt.f32.f16 %f241, %rs121;}

	// end inline asm
	add.s64 	%rd52, %rd4, %rd50;
	ld.global.nc.u16 	%rs122, [%rd52];
	// begin inline asm
	{  cvt.f32.f16 %f242, %rs122;}

	// end inline asm
	add.f32 	%f243, %f241, %f242;
	// begin inline asm
	{  cvt.rn.f16.f32 %rs123, %f243;}

	// end inline asm
	add.s64 	%rd53, %rd5, %rd50;
	st.global.u16 	[%rd53], %rs123;
	fma.rn.f32 	%f495, %f243, %f243, %f495;
	add.s32 	%r241, %r241, %r25;
	setp.lt.s32 	%p8, %r241, %r50;
	@%p8 bra 	$L__BB1_9;
$L__BB1_10:
	and.b32  	%r28, %r247, 31;
	mov.b32 	%r133, %f495;
	shfl.sync.bfly.b32	%r134|%p9, %r133, 16, 31, -1;
	mov.b32 	%f244, %r134;
	add.f32 	%f245, %f495, %f244;
	mov.b32 	%r135, %f245;
	shfl.sync.bfly.b32	%r136|%p10, %r135, 8, 31, -1;
	mov.b32 	%f246, %r136;
	add.f32 	%f247, %f245, %f246;
	mov.b32 	%r137, %f247;
	shfl.sync.bfly.b32	%r138|%p11, %r137, 4, 31, -1;
	mov.b32 	%f248, %r138;
	add.f32 	%f249, %f247, %f248;
	mov.b32 	%r139, %f249;
	shfl.sync.bfly.b32	%r140|%p12, %r139, 2, 31, -1;
	mov.b32 	%f250, %r140;
	add.f32 	%f251, %f249, %f250;
	mov.b32 	%r141, %f251;
	shfl.sync.bfly.b32	%r142|%p13, %r141, 1, 31, -1;
	mov.b32 	%f252, %r142;
	add.f32 	%f499, %f251, %f252;
	mov.u32 	%r29, %ntid.x;
	setp.lt.u32 	%p14, %r29, 33;
	@%p14 bra 	$L__BB1_19;
	setp.ne.s32 	%p15, %r28, 0;
	@%p15 bra 	$L__BB1_13;
	shr.u32 	%r143, %r247, 3;
	and.b32  	%r144, %r143, 124;
	mov.u32 	%r145, shared;
	add.s32 	%r146, %r145, %r144;
	st.shared.f32 	[%r146], %f499;
$L__BB1_13:
	bar.sync 	0;
	setp.gt.u32 	%p16, %r247, 31;
	@%p16 bra 	$L__BB1_18;
	shr.u32 	%r147, %r29, 5;
	setp.ge.u32 	%p17, %r28, %r147;
	mov.f32 	%f498, 0f00000000;
	@%p17 bra 	$L__BB1_16;
	shl.b32 	%r148, %r28, 2;
	mov.u32 	%r149, shared;
	add.s32 	%r150, %r149, %r148;
	ld.shared.f32 	%f498, [%r150];
$L__BB1_16:
	setp.ne.s32 	%p18, %r28, 0;
	mov.b32 	%r151, %f498;
	shfl.sync.bfly.b32	%r152|%p19, %r151, 16, 31, -1;
	mov.b32 	%f254, %r152;
	add.f32 	%f255, %f498, %f254;
	mov.b32 	%r153, %f255;
	shfl.sync.bfly.b32	%r154|%p20, %r153, 8, 31, -1;
	mov.b32 	%f256, %r154;
	add.f32 	%f257, %f255, %f256;
	mov.b32 	%r155, %f257;
	shfl.sync.bfly.b32	%r156|%p21, %r155, 4, 31, -1;
	mov.b32 	%f258, %r156;
	add.f32 	%f259, %f257, %f258;
	mov.b32 	%r157, %f259;
	shfl.sync.bfly.b32	%r158|%p22, %r157, 2, 31, -1;
	mov.b32 	%f260, %r158;
	add.f32 	%f261, %f259, %f260;
	mov.b32 	%r159, %f261;
	shfl.sync.bfly.b32	%r160|%p23, %r159, 1, 31, -1;
	mov.b32 	%f262, %r160;
	add.f32 	%f14, %f261, %f262;
	@%p18 bra 	$L__BB1_18;
	st.shared.f32 	[shared], %f14;
$L__BB1_18:
	bar.sync 	0;
	ld.shared.f32 	%f499, [shared];
$L__BB1_19:
	ld.param.f32 	%f490, [add_rmsnorm_f16_param_6];
	ld.param.u64 	%rd79, [add_rmsnorm_f16_param_4];
	cvta.to.global.u64 	%rd10, %rd79;
	setp.ge.s32 	%p24, %r247, %r3;
	cvt.rn.f32.s32 	%f263, %r50;
	div.rn.f32 	%f264, %f499, %f263;
	add.f32 	%f265, %f490, %f264;
	rsqrt.approx.f32 	%f17, %f265;
	@%p24 bra 	$L__BB1_26;
	add.s32 	%r161, %r247, %r29;
	max.u32 	%r162, %r3, %r161;
	setp.lt.u32 	%p25, %r161, %r3;
	selp.u32 	%r163, 1, 0, %p25;
	add.s32 	%r164, %r161, %r163;
	sub.s32 	%r165, %r162, %r164;
	div.u32 	%r166, %r165, %r29;
	add.s32 	%r30, %r166, %r163;
	and.b32  	%r167, %r30, 3;
	setp.eq.s32 	%p26, %r167, 3;
	@%p26 bra 	$L__BB1_23;
	add.s32 	%r168, %r30, 1;
	and.b32  	%r169, %r168, 3;
	mul.wide.u32 	%rd81, %r247, 16;
	mul.wide.u32 	%rd12, %r29, 16;
	neg.s32 	%r242, %r169;
	mad.lo.s32 	%r247, %r29, %r169, %r247;
$L__BB1_22:
	.pragma "nounroll";
	add.s64 	%rd54, %rd5, %rd81;
	ld.global.v4.f32 	{%f290, %f291, %f292, %f293}, [%rd54];
	add.s64 	%rd55, %rd10, %rd81;
	ld.global.nc.v4.f32 	{%f294, %f295, %f296, %f297}, [%rd55];
	mov.b32 	%r170, %f290;
	mov.b32 	{%rs124, %rs127}, %r170;
	// begin inline asm
	{  cvt.f32.f16 %f266, %rs124;}

	// end inline asm
	mul.f32 	%f298, %f17, %f266;
	mov.b32 	%r171, %f294;
	mov.b32 	{%rs125, %rs128}, %r171;
	// begin inline asm
	{  cvt.f32.f16 %f267, %rs125;}

	// end inline asm
	mul.f32 	%f268, %f298, %f267;
	// begin inline asm
	{  cvt.rn.f16.f32 %rs126, %f268;}

	// end inline asm
	// begin inline asm
	{  cvt.f32.f16 %f269, %rs127;}

	// end inline asm
	mul.f32 	%f299, %f17, %f269;
	// begin inline asm
	{  cvt.f32.f16 %f270, %rs128;}

	// end inline asm
	mul.f32 	%f271, %f299, %f270;
	// begin inline asm
	{  cvt.rn.f16.f32 %rs129, %f271;}

	// end inline asm
	mov.b32 	%r172, %f291;
	mov.b32 	{%rs130, %rs133}, %r172;
	// begin inline asm
	{  cvt.f32.f16 %f272, %rs130;}

	// end inline asm
	mul.f32 	%f300, %f17, %f272;
	mov.b32 	%r173, %f295;
	mov.b32 	{%rs131, %rs134}, %r173;
	// begin inline asm
	{  cvt.f32.f16 %f273, %rs131;}

	// end inline asm
	mul.f32 	%f274, %f300, %f273;
	// begin inline asm
	{  cvt.rn.f16.f32 %rs132, %f274;}

	// end inline asm
	// begin inline asm
	{  cvt.f32.f16 %f275, %rs133;}

	// end inline asm
	mul.f32 	%f301, %f17, %f275;
	// begin inline asm
	{  cvt.f32.f16 %f276, %rs134;}

	// end inline asm
	mul.f32 	%f277, %f301, %f276;
	// begin inline asm
	{  cvt.rn.f16.f32 %rs135, %f277;}

	// end inline asm
	mov.b32 	%r174, %f292;
	mov.b32 	{%rs136, %rs139}, %r174;
	// begin inline asm
	{  cvt.f32.f16 %f278, %rs136;}

	// end inline asm
	mul.f32 	%f302, %f17, %f278;
	mov.b32 	%r175, %f296;
	mov.b32 	{%rs137, %rs140}, %r175;
	// begin inline asm
	{  cvt.f32.f16 %f279, %rs137;}

	// end inline asm
	mul.f32 	%f280, %f302, %f279;
	// begin inline asm
	{  cvt.rn.f16.f32 %rs138, %f280;}

	// end inline asm
	// begin inline asm
	{  cvt.f32.f16 %f281, %rs139;}

	// end inline asm
	mul.f32 	%f303, %f17, %f281;
	// begin inline asm
	{  cvt.f32.f16 %f282, %rs140;}

	// end inline asm
	mul.f32 	%f283, %f303, %f282;
	// begin inline asm
	{  cvt.rn.f16.f32 %rs141, %f283;}

	// end inline asm
	mov.b32 	%r176, %f293;
	mov.b32 	{%rs142, %rs145}, %r176;
	// begin inline asm
	{  cvt.f32.f16 %f284, %rs142;}

	// end inline asm
	mul.f32 	%f304, %f17, %f284;
	mov.b32 	%r177, %f297;
	mov.b32 	{%rs143, %rs146}, %r177;
	// begin inline asm
	{  cvt.f32.f16 %f285, %rs143;}

	// end inline asm
	mul.f32 	%f286, %f304, %f285;
	// begin inline asm
	{  cvt.rn.f16.f32 %rs144, %f286;}

	// end inline asm
	// begin inline asm
	{  cvt.f32.f16 %f287, %rs145;}

	// end inline asm
	mul.f32 	%f305, %f17, %f287;
	// begin inline asm
	{  cvt.f32.f16 %f288, %rs146;}

	// end inline asm
	mul.f32 	%f289, %f305, %f288;
	// begin inline asm
	{  cvt.rn.f16.f32 %rs147, %f289;}

	// end inline asm
	add.s64 	%rd56, %rd6, %rd81;
	mov.b32 	%r178, {%rs144, %rs147};
	mov.b32 	%f306, %r178;
	mov.b32 	%r179, {%rs138, %rs141};
	mov.b32 	%f307, %r179;
	mov.b32 	%r180, {%rs132, %rs135};
	mov.b32 	%f308, %r180;
	mov.b32 	%r181, {%rs126, %rs129};
	mov.b32 	%f309, %r181;
	st.global.v4.f32 	[%rd56], {%f309, %f308, %f307, %f306};
	add.s64 	%rd81, %rd81, %rd12;
	add.s32 	%r242, %r242, 1;
	setp.ne.s32 	%p27, %r242, 0;
	@%p27 bra 	$L__BB1_22;
$L__BB1_23:
	setp.lt.u32 	%p28, %r30, 3;
	@%p28 bra 	$L__BB1_26;
	shl.b32 	%r182, %r29, 1;
	add.s32 	%r246, %r247, %r182;
	shl.b32 	%r37, %r29, 2;
	mad.lo.s32 	%r245, %r29, 3, %r247;
	add.s32 	%r244, %r29, %r247;
$L__BB1_25:
	mul.wide.u32 	%rd57, %r247, 16;
	add.s64 	%rd58, %rd5, %rd57;
	ld.global.v4.f32 	{%f406, %f407, %f408, %f409}, [%rd58];
	add.s64 	%rd59, %rd10, %rd57;
	ld.global.nc.v4.f32 	{%f410, %f411, %f412, %f413}, [%rd59];
	mov.b32 	%r183, %f406;
	mov.b32 	{%rs148, %rs151}, %r183;
	// begin inline asm
	{  cvt.f32.f16 %f310, %rs148;}

	// end inline asm
	mul.f32 	%f414, %f17, %f310;
	mov.b32 	%r184, %f410;
	mov.b32 	{%rs149, %rs152}, %r184;
	// begin inline asm
	{  cvt.f32.f16 %f311, %rs149;}

	// end inline asm
	mul.f32 	%f312, %f414, %f311;
	// begin inline asm
	{  cvt.rn.f16.f32 %rs150, %f312;}

	// end inline asm
	// begin inline asm
	{  cvt.f32.f16 %f313, %rs151;}

	// end inline asm
	mul.f32 	%f415, %f17, %f313;
	// begin inline asm
	{  cvt.f32.f16 %f314, %rs152;}

	// end inline asm
	mul.f32 	%f315, %f415, %f314;
	// begin inline asm
	{  cvt.rn.f16.f32 %rs153, %f315;}

	// end inline asm
	mov.b32 	%r185, %f407;
	mov.b32 	{%rs154, %rs157}, %r185;
	// begin inline asm
	{  cvt.f32.f16 %f316, %rs154;}

	// end inline asm
	mul.f32 	%f416, %f17, %f316;
	mov.b32 	%r186, %f411;
	mov.b32 	{%rs155, %rs158}, %r186;
	// begin inline asm
	{  cvt.f32.f16 %f317, %rs155;}

	// end inline asm
	mul.f32 	%f318, %f416, %f317;
	// begin inline asm
	{  cvt.rn.f16.f32 %rs156, %f318;}

	// end inline asm
	// begin inline asm
	{  cvt.f32.f16 %f319, %rs157;}

	// end inline asm
	mul.f32 	%f417, %f17, %f319;
	// begin inline asm
	{  cvt.f32.f16 %f320, %rs158;}

	// end inline asm
	mul.f32 	%f321, %f417, %f320;
	// begin inline asm
	{  cvt.rn.f16.f32 %rs159, %f321;}

	// end inline asm
	mov.b32 	%r187, %f408;
	mov.b32 	{%rs160, %rs163}, %r187;
	// begin inline asm
	{  cvt.f32.f16 %f322, %rs160;}

	// end inline asm
	mul.f32 	%f418, %f17, %f322;
	mov.b32 	%r188, %f412;
	mov.b32 	{%rs161, %rs164}, %r188;
	// begin inline asm
	{  cvt.f32.f16 %f323, %rs161;}

	// end inline asm
	mul.f32 	%f324, %f418, %f323;
	// begin inline asm
	{  cvt.rn.f16.f32 %rs162, %f324;}

	// end inline asm
	// begin inline asm
	{  cvt.f32.f16 %f325, %rs163;}

	// end inline asm
	mul.f32 	%f419, %f17, %f325;
	// begin inline asm
	{  cvt.f32.f16 %f326, %rs164;}

	// end inline asm
	mul.f32 	%f327, %f419, %f326;
	// begin inline asm
	{  cvt.rn.f16.f32 %rs165, %f327;}

	// end inline asm
	mov.b32 	%r189, %f409;
	mov.b32 	{%rs166, %rs169}, %r189;
	// begin inline asm
	{  cvt.f32.f16 %f328, %rs166;}

	// end inline asm
	mul.f32 	%f420, %f17, %f328;
	mov.b32 	%r190, %f413;
	mov.b32 	{%rs167, %rs170}, %r190;
	// begin inline asm
	{  cvt.f32.f16 %f329, %rs167;}

	// end inline asm
	mul.f32 	%f330, %f420, %f329;
	// begin inline asm
	{  cvt.rn.f16.f32 %rs168, %f330;}

	// end inline asm
	// begin inline asm
	{  cvt.f32.f16 %f331, %rs169;}

	// end inline asm
	mul.f32 	%f421, %f17, %f331;
	// begin inline asm
	{  cvt.f32.f16 %f332, %rs170;}

	// end inline asm
	mul.f32 	%f333, %f421, %f332;
	// begin inline asm
	{  cvt.rn.f16.f32 %rs171, %f333;}

	// end inline asm
	add.s64 	%rd60, %rd6, %rd57;
	mov.b32 	%r191, {%rs168, %rs171};
	mov.b32 	%f422, %r191;
	mov.b32 	%r192, {%rs162, %rs165};
	mov.b32 	%f423, %r192;
	mov.b32 	%r193, {%rs156, %rs159};
	mov.b32 	%f424, %r193;
	mov.b32 	%r194, {%rs150, %rs153};
	mov.b32 	%f425, %r194;
	st.global.v4.f32 	[%rd60], {%f425, %f424, %f423, %f422};
	add.s32 	%r195, %r247, %r29;
	mul.wide.u32 	%rd61, %r244, 16;
	add.s64 	%rd62, %rd5, %rd61;
	ld.global.v4.f32 	{%f426, %f427, %f428, %f429}, [%rd62];
	add.s64 	%rd63, %rd10, %rd61;
	ld.global.nc.v4.f32 	{%f430, %f431, %f432, %f433}, [%rd63];
	mov.b32 	%r196, %f426;
	mov.b32 	{%rs172, %rs175}, %r196;
	// begin inline asm
	{  cvt.f32.f16 %f334, %rs172;}

	// end inline asm
	mul.f32 	%f434, %f17, %f334;
	mov.b32 	%r197, %f430;
	mov.b32 	{%rs173, %rs176}, %r197;
	// begin inline asm
	{  cvt.f32.f16 %f335, %rs173;}

	// end inline asm
	mul.f32 	%f336, %f434, %f335;
	// begin inline asm
	{  cvt.rn.f16.f32 %rs174, %f336;}

	// end inline asm
	// begin inline asm
	{  cvt.f32.f16 %f337, %rs175;}

	// end inline asm
	mul.f32 	%f435, %f17, %f337;
	// begin inline asm
	{  cvt.f32.f16 %f338, %rs176;}

	// end inline asm
	mul.f32 	%f339, %f435, %f338;
	// begin inline asm
	{  cvt.rn.f16.f32 %rs177, %f339;}

	// end inline asm
	mov.b32 	%r198, %f427;
	mov.b32 	{%rs178, %rs181}, %r198;
	// begin inline asm
	{  cvt.f32.f16 %f340, %rs178;}

	// end inline asm
	mul.f32 	%f436, %f17, %f340;
	mov.b32 	%r199, %f431;
	mov.b32 	{%rs179, %rs182}, %r199;
	// begin inline asm
	{  cvt.f32.f16 %f341, %rs179;}

	// end inline asm
	mul.f32 	%f342, %f436, %f341;
	// begin inline asm
	{  cvt.rn.f16.f32 %rs180, %f342;}

	// end inline asm
	// begin inline asm
	{  cvt.f32.f16 %f343, %rs181;}

	// end inline asm
	mul.f32 	%f437, %f17, %f343;
	// begin inline asm
	{  cvt.f32.f16 %f344, %rs182;}

	// end inline asm
	mul.f32 	%f345, %f437, %f344;
	// begin inline asm
	{  cvt.rn.f16.f32 %rs183, %f345;}

	// end inline asm
	mov.b32 	%r200, %f428;
	mov.b32 	{%rs184, %rs187}, %r200;
	// begin inline asm
	{  cvt.f32.f16 %f346, %rs184;}

	// end inline asm
	mul.f32 	%f438, %f17, %f346;
	mov.b32 	%r201, %f432;
	mov.b32 	{%rs185, %rs188}, %r201;
	// begin inline asm
	{  cvt.f32.f16 %f347, %rs185;}

	// end inline asm
	mul.f32 	%f348, %f438, %f347;
	// begin inline asm
	{  cvt.rn.f16.f32 %rs186, %f348;}

	// end inline asm
	// begin inline asm
	{  cvt.f32.f16 %f349, %rs187;}

	// end inline asm
	mul.f32 	%f439, %f17, %f349;
	// begin inline asm
	{  cvt.f32.f16 %f350, %rs188;}

	// end inline asm
	mul.f32 	%f351, %f439, %f350;
	// begin inline asm
	{  cvt.rn.f16.f32 %rs189, %f351;}

	// end inline asm
	mov.b32 	%r202, %f429;
	mov.b32 	{%rs190, %rs193}, %r202;
	// begin inline asm
	{  cvt.f32.f16 %f352, %rs190;}

	// end inline asm
	mul.f32 	%f440, %f17, %f352;
	mov.b32 	%r203, %f433;
	mov.b32 	{%rs191, %rs194}, %r203;
	// begin inline asm
	{  cvt.f32.f16 %f353, %rs191;}

	// end inline asm
	mul.f32 	%f354, %f440, %f353;
	// begin inline asm
	{  cvt.rn.f16.f32 %rs192, %f354;}

	// end inline asm
	// begin inline asm
	{  cvt.f32.f16 %f355, %rs193;}

	// end inline asm
	mul.f32 	%f441, %f17, %f355;
	// begin inline asm
	{  cvt.f32.f16 %f356, %rs194;}

	// end inline asm
	mul.f32 	%f357, %f441, %f356;
	// begin inline asm
	{  cvt.rn.f16.f32 %rs195, %f357;}

	// end inline asm
	add.s64 	%rd64, %rd6, %rd61;
	mov.b32 	%r204, {%rs192, %rs195};
	mov.b32 	%f442, %r204;
	mov.b32 	%r205, {%rs186, %rs189};
	mov.b32 	%f443, %r205;
	mov.b32 	%r206, {%rs180, %rs183};
	mov.b32 	%f444, %r206;
	mov.b32 	%r207, {%rs174, %rs177};
	mov.b32 	%f445, %r207;
	st.global.v4.f32 	[%rd64], {%f445, %f444, %f443, %f442};
	add.s32 	%r208, %r195, %r29;
	mul.wide.u32 	%rd65, %r246, 16;
	add.s64 	%rd66, %rd5, %rd65;
	ld.global.v4.f32 	{%f446, %f447, %f448, %f449}, [%rd66];
	add.s64 	%rd67, %rd10, %rd65;
	ld.global.nc.v4.f32 	{%f450, %f451, %f452, %f453}, [%rd67];
	mov.b32 	%r209, %f446;
	mov.b32 	{%rs196, %rs199}, %r209;
	// begin inline asm
	{  cvt.f32.f16 %f358, %rs196;}

	// end inline asm
	mul.f32 	%f454, %f17, %f358;
	mov.b32 	%r210, %f450;
	mov.b32 	{%rs197, %rs200}, %r210;
	// begin inline asm
	{  cvt.f32.f16 %f359, %rs197;}

	// end inline asm
	mul.f32 	%f360, %f454, %f359;
	// begin inline asm
	{  cvt.rn.f16.f32 %rs198, %f360;}

	// end inline asm
	// begin inline asm
	{  cvt.f32.f16 %f361, %rs199;}

	// end inline asm
	mul.f32 	%f455, %f17, %f361;
	// begin inline asm
	{  cvt.f32.f16 %f362, %rs200;}

	// end inline asm
	mul.f32 	%f363, %f455, %f362;
	// begin inline asm
	{  cvt.rn.f16.f32 %rs201, %f363;}

	// end inline asm
	mov.b32 	%r211, %f447;
	mov.b32 	{%rs202, %rs205}, %r211;
	// begin inline asm
	{  cvt.f32.f16 %f364, %rs202;}

	// end inline asm
	mul.f32 	%f456, %f17, %f364;
	mov.b32 	%r212, %f451;
	mov.b32 	{%rs203, %rs206}, %r212;
	// begin inline asm
	{  cvt.f32.f16 %f365, %rs203;}

	// end inline asm
	mul.f32 	%f366, %f456, %f365;
	// begin inline asm
	{  cvt.rn.f16.f32 %rs204, %f366;}

	// end inline asm
	// begin inline asm
	{  cvt.f32.f16 %f367, %rs205;}

	// end inline asm
	mul.f32 	%f457, %f17, %f367;
	// begin inline asm
	{  cvt.f32.f16 %f368, %rs206;}

	// end inline asm
	mul.f32 	%f369, %f457, %f368;
	// begin inline asm
	{  cvt.rn.f16.f32 %rs207, %f369;}

	// end inline asm
	mov.b32 	%r213, %f448;
	mov.b32 	{%rs208, %rs211}, %r213;
	// begin inline asm
	{  cvt.f32.f16 %f370, %rs208;}

	// end inline asm
	mul.f32 	%f458, %f17, %f370;
	mov.b32 	%r214, %f452;
	mov.b32 	{%rs209, %rs212}, %r214;
	// begin inline asm
	{  cvt.f32.f16 %f371, %rs209;}

	// end inline asm
	mul.f32 	%f372, %f458, %f371;
	// begin inline asm
	{  cvt.rn.f16.f32 %rs210, %f372;}

	// end inline asm
	// begin inline asm
	{  cvt.f32.f16 %f373, %rs211;}

	// end inline asm
	mul.f32 	%f459, %f17, %f373;
	// begin inline asm
	{  cvt.f32.f16 %f374, %rs212;}

	// end inline asm
	mul.f32 	%f375, %f459, %f374;
	// begin inline asm
	{  cvt.rn.f16.f32 %rs213, %f375;}

	// end inline asm
	mov.b32 	%r215, %f449;
	mov.b32 	{%rs214, %rs217}, %r215;
	// begin inline asm
	{  cvt.f32.f16 %f376, %rs214;}

	// end inline asm
	mul.f32 	%f460, %f17, %f376;
	mov.b32 	%r216, %f453;
	mov.b32 	{%rs215, %rs218}, %r216;
	// begin inline asm
	{  cvt.f32.f16 %f377, %rs215;}

	// end inline asm
	mul.f32 	%f378, %f460, %f377;
	// begin inline asm
	{  cvt.rn.f16.f32 %rs216, %f378;}

	// end inline asm
	// begin inline asm
	{  cvt.f32.f16 %f379, %rs217;}

	// end inline asm
	mul.f32 	%f461, %f17, %f379;
	// begin inline asm
	{  cvt.f32.f16 %f380, %rs218;}

	// end inline asm
	mul.f32 	%f381, %f461, %f380;
	// begin inline asm
	{  cvt.rn.f16.f32 %rs219, %f381;}

	// end inline asm
	add.s64 	%rd68, %rd6, %rd65;
	mov.b32 	%r217, {%rs216, %rs219};
	mov.b32 	%f462, %r217;
	mov.b32 	%r218, {%rs210, %rs213};
	mov.b32 	%f463, %r218;
	mov.b32 	%r219, {%rs204, %rs207};
	mov.b32 	%f464, %r219;
	mov.b32 	%r220, {%rs198, %rs201};
	mov.b32 	%f465, %r220;
	st.global.v4.f32 	[%rd68], {%f465, %f464, %f463, %f462};
	add.s32 	%r221, %r208, %r29;
	mul.wide.u32 	%rd69, %r245, 16;
	add.s64 	%rd70, %rd5, %rd69;
	ld.global.v4.f32 	{%f466, %f467, %f468, %f469}, [%rd70];
	add.s64 	%rd71, %rd10, %rd69;
	ld.global.nc.v4.f32 	{%f470, %f471, %f472, %f473}, [%rd71];
	mov.b32 	%r222, %f466;
	mov.b32 	{%rs220, %rs223}, %r222;
	// begin inline asm
	{  cvt.f32.f16 %f382, %rs220;}

	// end inline asm
	mul.f32 	%f474, %f17, %f382;
	mov.b32 	%r223, %f470;
	mov.b32 	{%rs221, %rs224}, %r223;
	// begin inline asm
	{  cvt.f32.f16 %f383, %rs221;}

	// end inline asm
	mul.f32 	%f384, %f474, %f383;
	// begin inline asm
	{  cvt.rn.f16.f32 %rs222, %f384;}

	// end inline asm
	// begin inline asm
	{  cvt.f32.f16 %f385, %rs223;}

	// end inline asm
	mul.f32 	%f475, %f17, %f385;
	// begin inline asm
	{  cvt.f32.f16 %f386, %rs224;}

	// end inline asm
	mul.f32 	%f387, %f475, %f386;
	// begin inline asm
	{  cvt.rn.f16.f32 %rs225, %f387;}

	// end inline asm
	mov.b32 	%r224, %f467;
	mov.b32 	{%rs226, %rs229}, %r224;
	// begin inline asm
	{  cvt.f32.f16 %f388, %rs226;}

	// end inline asm
	mul.f32 	%f476, %f17, %f388;
	mov.b32 	%r225, %f471;
	mov.b32 	{%rs227, %rs230}, %r225;
	// begin inline asm
	{  cvt.f32.f16 %f389, %rs227;}

	// end inline asm
	mul.f32 	%f390, %f476, %f389;
	// begin inline asm
	{  cvt.rn.f16.f32 %rs228, %f390;}

	// end inline asm
	// begin inline asm
	{  cvt.f32.f16 %f391, %rs229;}

	// end inline asm
	mul.f32 	%f477, %f17, %f391;
	// begin inline asm
	{  cvt.f32.f16 %f392, %rs230;}

	// end inline asm
	mul.f32 	%f393, %f477, %f392;
	// begin inline asm
	{  cvt.rn.f16.f32 %rs231, %f393;}

	// end inline asm
	mov.b32 	%r226, %f468;
	mov.b32 	{%rs232, %rs235}, %r226;
	// begin inline asm
	{  cvt.f32.f16 %f394, %rs232;}

	// end inline asm
	mul.f32 	%f478, %f17, %f394;
	mov.b32 	%r227, %f472;
	mov.b32 	{%rs233, %rs236}, %r227;
	// begin inline asm
	{  cvt.f32.f16 %f395, %rs233;}

	// end inline asm
	mul.f32 	%f396, %f478, %f395;
	// begin inline asm
	{  cvt.rn.f16.f32 %rs234, %f396;}

	// end inline asm
	// begin inline asm
	{  cvt.f32.f16 %f397, %rs235;}

	// end inline asm
	mul.f32 	%f479, %f17, %f397;
	// begin inline asm
	{  cvt.f32.f16 %f398, %rs236;}

	// end inline asm
	mul.f32 	%f399, %f479, %f398;
	// begin inline asm
	{  cvt.rn.f16.f32 %rs237, %f399;}

	// end inline asm
	mov.b32 	%r228, %f469;
	mov.b32 	{%rs238, %rs241}, %r228;
	// begin inline asm
	{  cvt.f32.f16 %f400, %rs238;}

	// end inline asm
	mul.f32 	%f480, %f17, %f400;
	mov.b32 	%r229, %f473;
	mov.b32 	{%rs239, %rs242}, %r229;
	// begin inline asm
	{  cvt.f32.f16 %f401, %rs239;}

	// end inline asm
	mul.f32 	%f402, %f480, %f401;
	// begin inline asm
	{  cvt.rn.f16.f32 %rs240, %f402;}

	// end inline asm
	// begin inline asm
	{  cvt.f32.f16 %f403, %rs241;}

	// end inline asm
	mul.f32 	%f481, %f17, %f403;
	// begin inline asm
	{  cvt.f32.f16 %f404, %rs242;}

	// end inline asm
	mul.f32 	%f405, %f481, %f404;
	// begin inline asm
	{  cvt.rn.f16.f32 %rs243, %f405;}

	// end inline asm
	add.s64 	%rd72, %rd6, %rd69;
	mov.b32 	%r230, {%rs240, %rs243};
	mov.b32 	%f482, %r230;
	mov.b32 	%r231, {%rs234, %rs237};
	mov.b32 	%f483, %r231;
	mov.b32 	%r232, {%rs228, %rs231};
	mov.b32 	%f484, %r232;
	mov.b32 	%r233, {%rs222, %rs225};
	mov.b32 	%f485, %r233;
	st.global.v4.f32 	[%rd72], {%f485, %f484, %f483, %f482};
	add.s32 	%r247, %r221, %r29;
	add.s32 	%r246, %r246, %r37;
	add.s32 	%r245, %r245, %r37;
	add.s32 	%r244, %r244, %r37;
	setp.lt.s32 	%p29, %r247, %r3;
	@%p29 bra 	$L__BB1_25;
$L__BB1_26:
	setp.ge.s32 	%p30, %r248, %r50;
	@%p30 bra 	$L__BB1_28;
$L__BB1_27:
	mul.wide.s32 	%rd73, %r248, 2;
	add.s64 	%rd74, %rd5, %rd73;
	ld.global.u16 	%rs244, [%rd74];
	// begin inline asm
	{  cvt.f32.f16 %f486, %rs244;}

	// end inline asm
	mul.f32 	%f489, %f17, %f486;
	add.s64 	%rd75, %rd10, %rd73;
	ld.global.nc.u16 	%rs245, [%rd75];
	// begin inline asm
	{  cvt.f32.f16 %f487, %rs245;}

	// end inline asm
	mul.f32 	%f488, %f489, %f487;
	// begin inline asm
	{  cvt.rn.f16.f32 %rs246, %f488;}

	// end inline asm
	add.s64 	%rd76, %rd6, %rd73;
	st.global.u16 	[%rd76], %rs246;
	add.s32 	%r248, %r248, %r29;
	setp.lt.s32 	%p31, %r248, %r50;
	@%p31 bra 	$L__BB1_27;
$L__BB1_28:
	ret;

}
	// .globl	add_rmsnorm_bf16
.visible .entry add_rmsnorm_bf16(
	.param .u64 .ptr .align 1 add_rmsnorm_bf16_param_0,
	.param .u64 .ptr .align 1 add_rmsnorm_bf16_param_1,
	.param .u64 .ptr .align 1 add_rmsnorm_bf16_param_2,
	.param .u64 .ptr .align 1 add_rmsnorm_bf16_param_3,
	.param .u64 .ptr .align 1 add_rmsnorm_bf16_param_4,
	.param .u32 add_rmsnorm_bf16_param_5,
	.param .f32 add_rmsnorm_bf16_param_6
)
{
	.reg .pred 	%p<32>;
	.reg .b16 	%rs<247>;
	.reg .b32 	%r<249>;
	.reg .b32 	%f<500>;
	.reg .b64 	%rd<82>;

	ld.param.u64 	%rd17, [add_rmsnorm_bf16_param_0];
	ld.param.u64 	%rd18, [add_rmsnorm_bf16_param_1];
	ld.param.u64 	%rd15, [add_rmsnorm_bf16_param_2];
	ld.param.u64 	%rd19, [add_rmsnorm_bf16_param_3];
	ld.param.u32 	%r50, [add_rmsnorm_bf16_param_5];
	cvta.to.global.u64 	%rd1, %rd19;
	cvta.to.global.u64 	%rd2, %rd15;
	cvta.to.global.u64 	%rd20, %rd18;
	cvta.to.global.u64 	%rd3, %rd17;
	mov.u32 	%r51, %ctaid.x;
	mov.u32 	%r247, %tid.x;
	mul.lo.s32 	%r2, %r50, %r51;
	mul.wide.s32 	%rd21, %r2, 2;
	add.s64 	%rd4, %rd1, %rd21;
	add.s64 	%rd5, %rd3, %rd21;
	add.s64 	%rd6, %rd20, %rd21;
	shr.s32 	%r52, %r50, 31;
	shr.u32 	%r53, %r52, 29;
	add.s32 	%r54, %r50, %r53;
	shr.s32 	%r3, %r54, 3;
	setp.ge.s32 	%p1, %r247, %r3;
	mov.f32 	%f495, 0f00000000;
	@%p1 bra 	$L__BB2_7;
	mov.u32 	%r4, %ntid.x;
	add.s32 	%r55, %r247, %r4;
	max.u32 	%r56, %r3, %r55;
	setp.lt.u32 	%p2, %r55, %r3;
	selp.u32 	%r57, 1, 0, %p2;
	add.s32 	%r58, %r55, %r57;
	sub.s32 	%r59, %r56, %r58;
	div.u32 	%r60, %r59, %r4;
	add.s32 	%r5, %r60, %r57;
	and.b32  	%r61, %r5, 3;
	setp.eq.s32 	%p3, %r61, 3;
	mov.f32 	%f495, 0f00000000;
	mov.u32 	%r236, %r247;
	@%p3 bra 	$L__BB2_4;
	mul.wide.u32 	%rd22, %r247, 16;
	add.s64 	%rd80, %rd22, %rd21;
	add.s32 	%r62, %r5, 1;
	and.b32  	%r63, %r62, 3;
	neg.s32 	%r234, %r63;
	mov.f32 	%f495, 0f00000000;
	mul.wide.u32 	%rd27, %r4, 16;
	mov.u32 	%r236, %r247;
$L__BB2_3:
	.pragma "nounroll";
	add.s64 	%rd24, %rd2, %rd80;
	ld.global.nc.v4.f32 	{%f47, %f48, %f49, %f50}, [%rd24];
	add.s64 	%rd25, %rd1, %rd80;
	ld.global.nc.v4.f32 	{%f51, %f52, %f53, %f54}, [%rd25];
	mov.b32 	%r64, %f47;
	mov.b32 	{%rs1, %rs4}, %r64;
	// begin inline asm
	{ cvt.f32.bf16 %f23, %rs1;}

	// end inline asm
	mov.b32 	%r65, %f51;
	mov.b32 	{%rs2, %rs5}, %r65;
	// begin inline asm
	{ cvt.f32.bf16 %f24, %rs2;}

	// end inline asm
	add.f32 	%f25, %f23, %f24;
	// begin inline asm
	{  cvt.rn.bf16.f32 %rs3, %f25;}

	// end inline asm
	fma.rn.f32 	%f55, %f25, %f25, %f495;
	// begin inline asm
	{ cvt.f32.bf16 %f26, %rs4;}

	// end inline asm
	// begin inline asm
	{ cvt.f32.bf16 %f27, %rs5;}

	// end inline asm
	add.f32 	%f28, %f26, %f27;
	// begin inline asm
	{  cvt.rn.bf16.f32 %rs6, %f28;}

	// end inline asm
	fma.rn.f32 	%f56, %f28, %f28, %f55;
	mov.b32 	%r66, %f48;
	mov.b32 	{%rs7, %rs10}, %r66;
	// begin inline asm
	{ cvt.f32.bf16 %f29, %rs7;}

	// end inline asm
	mov.b32 	%r67, %f52;
	mov.b32 	{%rs8, %rs11}, %r67;
	// begin inline asm
	{ cvt.f32.bf16 %f30, %rs8;}

	// end inline asm
	add.f32 	%f31, %f29, %f30;
	// begin inline asm
	{  cvt.rn.bf16.f32 %rs9, %f31;}

	// end inline asm
	fma.rn.f32 	%f57, %f31, %f31, %f56;
	// begin inline asm
	{ cvt.f32.bf16 %f32, %rs10;}

	// end inline asm
	// begin inline asm
	{ cvt.f32.bf16 %f33, %rs11;}

	// end inline asm
	add.f32 	%f34, %f32, %f33;
	// begin inline asm
	{  cvt.rn.bf16.f32 %rs12, %f34;}

	// end inline asm
	fma.rn.f32 	%f58, %f34, %f34, %f57;
	mov.b32 	%r68, %f49;
	mov.b32 	{%rs13, %rs16}, %r68;
	// begin inline asm
	{ cvt.f32.bf16 %f35, %rs13;}

	// end inline asm
	mov.b32 	%r69, %f53;
	mov.b32 	{%rs14, %rs17}, %r69;
	// begin inline asm
	{ cvt.f32.bf16 %f36, %rs14;}

	// end inline asm
	add.f32 	%f37, %f35, %f36;
	// begin inline asm
	{  cvt.rn.bf16.f32 %rs15, %f37;}

	// end inline asm
	fma.rn.f32 	%f59, %f37, %f37, %f58;
	// begin inline asm
	{ cvt.f32.bf16 %f38, %rs16;}

	// end inline asm
	// begin inline asm
	{ cvt.f32.bf16 %f39, %rs17;}

	// end inline asm
	add.f32 	%f40, %f38, %f39;
	// begin inline asm
	{  cvt.rn.bf16.f32 %rs18, %f40;}

	// end inline asm
	fma.rn.f32 	%f60, %f40, %f40, %f59;
	mov.b32 	%r70, %f50;
	mov.b32 	{%rs19, %rs22}, %r70;
	// begin inline asm
	{ cvt.f32.bf16 %f41, %rs19;}

	// end inline asm
	mov.b32 	%r71, %f54;
	mov.b32 	{%rs20, %rs23}, %r71;
	// begin inline asm
	{ cvt.f32.bf16 %f42, %rs20;}

	// end inline asm
	add.f32 	%f43, %f41, %f42;
	// begin inline asm
	{  cvt.rn.bf16.f32 %rs21, %f43;}

	// end inline asm
	fma.rn.f32 	%f61, %f43, %f43, %f60;
	// begin inline asm
	{ cvt.f32.bf16 %f44, %rs22;}

	// end inline asm
	// begin inline asm
	{ cvt.f32.bf16 %f45, %rs23;}

	// end inline asm
	add.f32 	%f46, %f44, %f45;
	// begin inline asm
	{  cvt.rn.bf16.f32 %rs24, %f46;}

	// end inline asm
	fma.rn.f32 	%f495, %f46, %f46, %f61;
	add.s64 	%rd26, %rd3, %rd80;
	mov.b32 	%r72, {%rs21, %rs24};
	mov.b32 	%f62, %r72;
	mov.b32 	%r73, {%rs15, %rs18};
	mov.b32 	%f63, %r73;
	mov.b32 	%r74, {%rs9, %rs12};
	mov.b32 	%f64, %r74;
	mov.b32 	%r75, {%rs3, %rs6};
	mov.b32 	%f65, %r75;
	st.global.v4.f32 	[%rd26], {%f65, %f64, %f63, %f62};
	add.s32 	%r236, %r236, %r4;
	add.s64 	%rd80, %rd80, %rd27;
	add.s32 	%r234, %r234, 1;
	setp.ne.s32 	%p4, %r234, 0;
	@%p4 bra 	$L__BB2_3;
$L__BB2_4:
	setp.lt.u32 	%p5, %r5, 3;
	@%p5 bra 	$L__BB2_7;
	shl.b32 	%r76, %r4, 1;
	add.s32 	%r239, %r236, %r76;
	shl.b32 	%r13, %r4, 2;
	mad.lo.s32 	%r238, %r4, 3, %r236;
	add.s32 	%r237, %r4, %r236;
$L__BB2_6:
	ld.param.u64 	%rd77, [add_rmsnorm_bf16_param_2];
	cvta.to.global.u64 	%rd28, %rd77;
	mov.u32 	%r77, %ctaid.x;
	mul.lo.s32 	%r78, %r50, %r77;
	mul.wide.s32 	%rd29, %r78, 2;
	add.s64 	%rd30, %rd28, %rd29;
	mul.wide.u32 	%rd31, %r236, 16;
	add.s64 	%rd32, %rd30, %rd31;
	ld.global.nc.v4.f32 	{%f162, %f163, %f164, %f165}, [%rd32];
	add.s64 	%rd33, %rd4, %rd31;
	ld.global.nc.v4.f32 	{%f166, %f167, %f168, %f169}, [%rd33];
	mov.b32 	%r79, %f162;
	mov.b32 	{%rs25, %rs28}, %r79;
	// begin inline asm
	{ cvt.f32.bf16 %f66, %rs25;}

	// end inline asm
	mov.b32 	%r80, %f166;
	mov.b32 	{%rs26, %rs29}, %r80;
	// begin inline asm
	{ cvt.f32.bf16 %f67, %rs26;}

	// end inline asm
	add.f32 	%f68, %f66, %f67;
	// begin inline asm
	{  cvt.rn.bf16.f32 %rs27, %f68;}

	// end inline asm
	fma.rn.f32 	%f170, %f68, %f68, %f495;
	// begin inline asm
	{ cvt.f32.bf16 %f69, %rs28;}

	// end inline asm
	// begin inline asm
	{ cvt.f32.bf16 %f70, %rs29;}

	// end inline asm
	add.f32 	%f71, %f69, %f70;
	// begin inline asm
	{  cvt.rn.bf16.f32 %rs30, %f71;}

	// end inline asm
	fma.rn.f32 	%f171, %f71, %f71, %f170;
	mov.b32 	%r81, %f163;
	mov.b32 	{%rs31, %rs34}, %r81;
	// begin inline asm
	{ cvt.f32.bf16 %f72, %rs31;}

	// end inline asm
	mov.b32 	%r82, %f167;
	mov.b32 	{%rs32, %rs35}, %r82;
	// begin inline asm
	{ cvt.f32.bf16 %f73, %rs32;}

	// end inline asm
	add.f32 	%f74, %f72, %f73;
	// begin inline asm
	{  cvt.rn.bf16.f32 %rs33, %f74;}

	// end inline asm
	fma.rn.f32 	%f172, %f74, %f74, %f171;
	// begin inline asm
	{ cvt.f32.bf16 %f75, %rs34;}

	// end inline asm
	// begin inline asm
	{ cvt.f32.bf16 %f76, %rs35;}

	// end inline asm
	add.f32 	%f77, %f75, %f76;
	// begin inline asm
	{  cvt.rn.bf16.f32 %rs36, %f77;}

	// end inline asm
	fma.rn.f32 	%f173, %f77, %f77, %f172;
	mov.b32 	%r83, %f164;
	mov.b32 	{%rs37, %rs40}, %r83;
	// begin inline asm
	{ cvt.f32.bf16 %f78, %rs37;}

	// end inline asm
	mov.b32 	%r84, %f168;
	mov.b32 	{%rs38, %rs41}, %r84;
	// begin inline asm
	{ cvt.f32.bf16 %f79, %rs38;}

	// end inline asm
	add.f32 	%f80, %f78, %f79;
	// begin inline asm
	{  cvt.rn.bf16.f32 %rs39, %f80;}

	// end inline asm
	fma.rn.f32 	%f174, %f80, %f80, %f173;
	// begin inline asm
	{ cvt.f32.bf16 %f81, %rs40;}

	// end inline asm
	// begin inline asm
	{ cvt.f32.bf16 %f82, %rs41;}

	// end inline asm
	add.f32 	%f83, %f81, %f82;
	// begin inline asm
	{  cvt.rn.bf16.f32 %rs42, %f83;}

	// end inline asm
	fma.rn.f32 	%f175, %f83, %f83, %f174;
	mov.b32 	%r85, %f165;
	mov.b32 	{%rs43, %rs46}, %r85;
	// begin inline asm
	{ cvt.f32.bf16 %f84, %rs43;}

	// end inline asm
	mov.b32 	%r86, %f169;
	mov.b32 	{%rs44, %rs47}, %r86;
	// begin inline asm
	{ cvt.f32.bf16 %f85, %rs44;}

	// end inline asm
	add.f32 	%f86, %f84, %f85;
	// begin inline asm
	{  cvt.rn.bf16.f32 %rs45, %f86;}

	// end inline asm
	fma.rn.f32 	%f176, %f86, %f86, %f175;
	// begin inline asm
	{ cvt.f32.bf16 %f87, %rs46;}

	// end inline asm
	// begin inline asm
	{ cvt.f32.bf16 %f88, %rs47;}

	// end inline asm
	add.f32 	%f89, %f87, %f88;
	// begin inline asm
	{  cvt.rn.bf16.f32 %rs48, %f89;}

	// end inline asm
	fma.rn.f32 	%f177, %f89, %f89, %f176;
	add.s64 	%rd34, %rd5, %rd31;
	mov.b32 	%r87, {%rs45, %rs48};
	mov.b32 	%f178, %r87;
	mov.b32 	%r88, {%rs39, %rs42};
	mov.b32 	%f179, %r88;
	mov.b32 	%r89, {%rs33, %rs36};
	mov.b32 	%f180, %r89;
	mov.b32 	%r90, {%rs27, %rs30};
	mov.b32 	%f181, %r90;
	st.global.v4.f32 	[%rd34], {%f181, %f180, %f179, %f178};
	add.s32 	%r91, %r236, %r4;
	mul.wide.u32 	%rd35, %r237, 16;
	add.s64 	%rd36, %rd30, %rd35;
	ld.global.nc.v4.f32 	{%f182, %f183, %f184, %f185}, [%rd36];
	add.s64 	%rd37, %rd4, %rd35;
	ld.global.nc.v4.f32 	{%f186, %f187, %f188, %f189}, [%rd37];
	mov.b32 	%r92, %f182;
	mov.b32 	{%rs49, %rs52}, %r92;
	// begin inline asm
	{ cvt.f32.bf16 %f90, %rs49;}

	// end inline asm
	mov.b32 	%r93, %f186;
	mov.b32 	{%rs50, %rs53}, %r93;
	// begin inline asm
	{ cvt.f32.bf16 %f91, %rs50;}

	// end inline asm
	add.f32 	%f92, %f90, %f91;
	// begin inline asm
	{  cvt.rn.bf16.f32 %rs51, %f92;}

	// end inline asm
	fma.rn.f32 	%f190, %f92, %f92, %f177;
	// begin inline asm
	{ cvt.f32.bf16 %f93, %rs52;}

	// end inline asm
	// begin inline asm
	{ cvt.f32.bf16 %f94, %rs53;}

	// end inline asm
	add.f32 	%f95, %f93, %f94;
	// begin inline asm
	{  cvt.rn.bf16.f32 %rs54, %f95;}

	// end inline asm
	fma.rn.f32 	%f191, %f95, %f95, %f190;
	mov.b32 	%r94, %f183;
	mov.b32 	{%rs55, %rs58}, %r94;
	// begin inline asm
	{ cvt.f32.bf16 %f96, %rs55;}

	// end inline asm
	mov.b32 	%r95, %f187;
	mov.b32 	{%rs56, %rs59}, %r95;
	// begin inline asm
	{ cvt.f32.bf16 %f97, %rs56;}

	// end inline asm
	add.f32 	%f98, %f96, %f97;
	// begin inline asm
	{  cvt.rn.bf16.f32 %rs57, %f98;}

	// end inline asm
	fma.rn.f32 	%f192, %f98, %f98, %f191;
	// begin inline asm
	{ cvt.f32.bf16 %f99, %rs58;}

	// end inline asm
	// begin inline asm
	{ cvt.f32.bf16 %f100, %rs59;}

	// end inline asm
	add.f32 	%f101, %f99, %f100;
	// begin inline asm
	{  cvt.rn.bf16.f32 %rs60, %f101;}

	// end inline asm
	fma.rn.f32 	%f193, %f101, %f101, %f192;
	mov.b32 	%r96, %f184;
	mov.b32 	{%rs61, %rs64}, %r96;
	// begin inline asm
	{ cvt.f32.bf16 %f102, %rs61;}

	// end inline asm
	mov.b32 	%r97, %f188;
	mov.b32 	{%rs62, %rs65}, %r97;
	// begin inline asm
	{ cvt.f32.bf16 %f103, %rs62;}

	// end inline asm
	add.f32 	%f104, %f102, %f103;
	// begin inline asm
	{  cvt.rn.bf16.f32 %rs63, %f104;}

	// end inline asm
	fma.rn.f32 	%f194, %f104, %f104, %f193;
	// begin inline asm
	{ cvt.f32.bf16 %f105, %rs64;}

	// end inline asm
	// begin inline asm
	{ cvt.f32.bf16 %f106, %rs65;}

	// end inline asm
	add.f32 	%f107, %f105, %f106;
	// begin inline asm
	{  cvt.rn.bf16.f32 %rs66, %f107;}

	// end inline asm
	fma.rn.f32 	%f195, %f107, %f107, %f194;
	mov.b32 	%r98, %f185;
	mov.b32 	{%rs67, %rs70}, %r98;
	// begin inline asm
	{ cvt.f32.bf16 %f108, %rs67;}

	// end inline asm
	mov.b32 	%r99, %f189;
	mov.b32 	{%rs68, %rs71}, %r99;
	// begin inline asm
	{ cvt.f32.bf16 %f109, %rs68;}

	// end inline asm
	add.f32 	%f110, %f108, %f109;
	// begin inline asm
	{  cvt.rn.bf16.f32 %rs69, %f110;}

	// end inline asm
	fma.rn.f32 	%f196, %f110, %f110, %f195;
	// begin inline asm
	{ cvt.f32.bf16 %f111, %rs70;}

	// end inline asm
	// begin inline asm
	{ cvt.f32.bf16 %f112, %rs71;}

	// end inline asm
	add.f32 	%f113, %f111, %f112;
	// begin inline asm
	{  cvt.rn.bf16.f32 %rs72, %f113;}

	// end inline asm
	fma.rn.f32 	%f197, %f113, %f113, %f196;
	add.s64 	%rd38, %rd5, %rd35;
	mov.b32 	%r100, {%rs69, %rs72};
	mov.b32 	%f198, %r100;
	mov.b32 	%r101, {%rs63, %rs66};
	mov.b32 	%f199, %r101;
	mov.b32 	%r102, {%rs57, %rs60};
	mov.b32 	%f200, %r102;
	mov.b32 	%r103, {%rs51, %rs54};
	mov.b32 	%f201, %r103;
	st.global.v4.f32 	[%rd38], {%f201, %f200, %f199, %f198};
	add.s32 	%r104, %r91, %r4;
	mul.wide.u32 	%rd39, %r239, 16;
	add.s64 	%rd40, %rd30, %rd39;
	ld.global.nc.v4.f32 	{%f202, %f203, %f204, %f205}, [%rd40];
	add.s64 	%rd41, %rd4, %rd39;
	ld.global.nc.v4.f32 	{%f206, %f207, %f208, %f209}, [%rd41];
	mov.b32 	%r105, %f202;
	mov.b32 	{%rs73, %rs76}, %r105;
	// begin inline asm
	{ cvt.f32.bf16 %f114, %rs73;}

	// end inline asm
	mov.b32 	%r106, %f206;
	mov.b32 	{%rs74, %rs77}, %r106;
	// begin inline asm
	{ cvt.f32.bf16 %f115, %rs74;}

	// end inline asm
	add.f32 	%f116, %f114, %f115;
	// begin inline asm
	{  cvt.rn.bf16.f32 %rs75, %f116;}

	// end inline asm
	fma.rn.f32 	%f210, %f116, %f116, %f197;
	// begin inline asm
	{ cvt.f32.bf16 %f117, %rs76;}

	// end inline asm
	// begin inline asm
	{ cvt.f32.bf16 %f118, %rs77;}

	// end inline asm
	add.f32 	%f119, %f117, %f118;
	// begin inline asm
	{  cvt.rn.bf16.f32 %rs78, %f119;}

	// end inline asm
	fma.rn.f32 	%f211, %f119, %f119, %f210;
	mov.b32 	%r107, %f203;
	mov.b32 	{%rs79, %rs82}, %r107;
	// begin inline asm
	{ cvt.f32.bf16 %f120, %rs79;}

	// end inline asm
	mov.b32 	%r108, %f207;
	mov.b32 	{%rs80, %rs83}, %r108;
	// begin inline asm
	{ cvt.f32.bf16 %f121, %rs80;}

	// end inline asm
	add.f32 	%f122, %f120, %f121;
	// begin inline asm
	{  cvt.rn.bf16.f32 %rs81, %f122;}

	// end inline asm
	fma.rn.f32 	%f212, %f122, %f122, %f211;
	// begin inline asm
	{ cvt.f32.bf16 %f123, %rs82;}

	// end inline asm
	// begin inline asm
	{ cvt.f32.bf16 %f124, %rs83;}

	// end inline asm
	add.f32 	%f125, %f123, %f124;
	// begin inline asm
	{  cvt.rn.bf16.f32 %rs84, %f125;}

	// end inline asm
	fma.rn.f32 	%f213, %f125, %f125, %f212;
	mov.b32 	%r109, %f204;
	mov.b32 	{%rs85, %rs88}, %r109;
	// begin inline asm
	{ cvt.f32.bf16 %f126, %rs85;}

	// end inline asm
	mov.b32 	%r110, %f208;
	mov.b32 	{%rs86, %rs89}, %r110;
	// begin inline asm
	{ cvt.f32.bf16 %f127, %rs86;}

	// end inline asm
	add.f32 	%f128, %f126, %f127;
	// begin inline asm
	{  cvt.rn.bf16.f32 %rs87, %f128;}

	// end inline asm
	fma.rn.f32 	%f214, %f128, %f128, %f213;
	// begin inline asm
	{ cvt.f32.bf16 %f129, %rs88;}

	// end inline asm
	// begin inline asm
	{ cvt.f32.bf16 %f130, %rs89;}

	// end inline asm
	add.f32 	%f131, %f129, %f130;
	// begin inline asm
	{  cvt.rn.bf16.f32 %rs90, %f131;}

	// end inline asm
	fma.rn.f32 	%f215, %f131, %f131, %f214;
	mov.b32 	%r111, %f205;
	mov.b32 	{%rs91, %rs94}, %r111;
	// begin inline asm
	{ cvt.f32.bf16 %f132, %rs91;}

	// end inline asm
	mov.b32 	%r112, %f209;
	mov.b32 	{%rs92, %rs95}, %r112;
	// begin inline asm
	{ cvt.f32.bf16 %f133, %rs92;}

	// end inline asm
	add.f32 	%f134, %f132, %f133;
	// begin inline asm
	{  cvt.rn.bf16.f32 %rs93, %f134;}

	// end inline asm
	fma.rn.f32 	%f216, %f134, %f134, %f215;
	// begin inline asm
	{ cvt.f32.bf16 %f135, %rs94;}

	// end inline asm
	// begin inline asm
	{ cvt.f32.bf16 %f136, %rs95;}

	// end inline asm
	add.f32 	%f137, %f135, %f136;
	// begin inline asm
	{  cvt.rn.bf16.f32 %rs96, %f137;}

	// end inline asm
	fma.rn.f32 	%f217, %f137, %f137, %f216;
	add.s64 	%rd42, %rd5, %rd39;
	mov.b32 	%r113, {%rs93, %rs96};
	mov.b32 	%f218, %r113;
	mov.b32 	%r114, {%rs87, %rs90};
	mov.b32 	%f219, %r114;
	mov.b32 	%r115, {%rs81, %rs84};
	mov.b32 	%f220, %r115;
	mov.b32 	%r116, {%rs75, %rs78};
	mov.b32 	%f221, %r116;
	st.global.v4.f32 	[%rd42], {%f221, %f220, %f219, %f218};
	add.s32 	%r117, %r104, %r4;
	mul.wide.u32 	%rd43, %r238, 16;
	add.s64 	%rd44, %rd30, %rd43;
	ld.global.nc.v4.f32 	{%f222, %f223, %f224, %f225}, [%rd44];
	add.s64 	%rd45, %rd4, %rd43;
	ld.global.nc.v4.f32 	{%f226, %f227, %f228, %f229}, [%rd45];
	mov.b32 	%r118, %f222;
	mov.b32 	{%rs97, %rs100}, %r118;
	// begin inline asm
	{ cvt.f32.bf16 %f138, %rs97;}

	// end inline asm
	mov.b32 	%r119, %f226;
	mov.b32 	{%rs98, %rs101}, %r119;
	// begin inline asm
	{ cvt.f32.bf16 %f139, %rs98;}

	// end inline asm
	add.f32 	%f140, %f138, %f139;
	// begin inline asm
	{  cvt.rn.bf16.f32 %rs99, %f140;}

	// end inline asm
	fma.rn.f32 	%f230, %f140, %f140, %f217;
	// begin inline asm
	{ cvt.f32.bf16 %f141, %rs100;}

	// end inline asm
	// begin inline asm
	{ cvt.f32.bf16 %f142, %rs101;}

	// end inline asm
	add.f32 	%f143, %f141, %f142;
	// begin inline asm
	{  cvt.rn.bf16.f32 %rs102, %f143;}

	// end inline asm
	fma.rn.f32 	%f231, %f143, %f143, %f230;
	mov.b32 	%r120, %f223;
	mov.b32 	{%rs103, %rs106}, %r120;
	// begin inline asm
	{ cvt.f32.bf16 %f144, %rs103;}

	// end inline asm
	mov.b32 	%r121, %f227;
	mov.b32 	{%rs104, %rs107}, %r121;
	// begin inline asm
	{ cvt.f32.bf16 %f145, %rs104;}

	// end inline asm
	add.f32 	%f146, %f144, %f145;
	// begin inline asm
	{  cvt.rn.bf16.f32 %rs105, %f146;}

	// end inline asm
	fma.rn.f32 	%f232, %f146, %f146, %f231;
	// begin inline asm
	{ cvt.f32.bf16 %f147, %rs106;}

	// end inline asm
	// begin inline asm
	{ cvt.f32.bf16 %f148, %rs107;}

	// end inline asm
	add.f32 	%f149, %f147, %f148;
	// begin inline asm
	{  cvt.rn.bf16.f32 %rs108, %f149;}

	// end inline asm
	fma.rn.f32 	%f233, %f149, %f149, %f232;
	mov.b32 	%r122, %f224;
	mov.b32 	{%rs109, %rs112}, %r122;
	// begin inline asm
	{ cvt.f32.bf16 %f150, %rs109;}

	// end inline asm
	mov.b32 	%r123, %f228;
	mov.b32 	{%rs110, %rs113}, %r123;
	// begin inline asm
	{ cvt.f32.bf16 %f151, %rs110;}

	// end inline asm
	add.f32 	%f152, %f150, %f151;
	// begin inline asm
	{  cvt.rn.bf16.f32 %rs111, %f152;}

	// end inline asm
	fma.rn.f32 	%f234, %f152, %f152, %f233;
	// begin inline asm
	{ cvt.f32.bf16 %f153, %rs112;}

	// end inline asm
	// begin inline asm
	{ cvt.f32.bf16 %f154, %rs113;}

	// end inline asm
	add.f32 	%f155, %f153, %f154;
	// begin inline asm
	{  cvt.rn.bf16.f32 %rs114, %f155;}

	// end inline asm
	fma.rn.f32 	%f235, %f155, %f155, %f234;
	mov.b32 	%r124, %f225;
	mov.b32 	{%rs115, %rs118}, %r124;
	// begin inline asm
	{ cvt.f32.bf16 %f156, %rs115;}

	// end inline asm
	mov.b32 	%r125, %f229;
	mov.b32 	{%rs116, %rs119}, %r125;
	// begin inline asm
	{ cvt.f32.bf16 %f157, %rs116;}

	// end inline asm
	add.f32 	%f158, %f156, %f157;
	// begin inline asm
	{  cvt.rn.bf16.f32 %rs117, %f158;}

	// end inline asm
	fma.rn.f32 	%f236, %f158, %f158, %f235;
	// begin inline asm
	{ cvt.f32.bf16 %f159, %rs118;}

	// end inline asm
	// begin inline asm
	{ cvt.f32.bf16 %f160, %rs119;}

	// end inline asm
	add.f32 	%f161, %f159, %f160;
	// begin inline asm
	{  cvt.rn.bf16.f32 %rs120, %f161;}

	// end inline asm
	fma.rn.f32 	%f495, %f161, %f161, %f236;
	add.s64 	%rd46, %rd5, %rd43;
	mov.b32 	%r126, {%rs117, %rs120};
	mov.b32 	%f237, %r126;
	mov.b32 	%r127, {%rs111, %rs114};
	mov.b32 	%f238, %r127;
	mov.b32 	%r128, {%rs105, %rs108};
	mov.b32 	%f239, %r128;
	mov.b32 	%r129, {%rs99, %rs102};
	mov.b32 	%f240, %r129;
	st.global.v4.f32 	[%rd46], {%f240, %f239, %f238, %f237};
	add.s32 	%r236, %r117, %r4;
	add.s32 	%r239, %r239, %r13;
	add.s32 	%r238, %r238, %r13;
	add.s32 	%r237, %r237, %r13;
	setp.lt.s32 	%p6, %r236, %r3;
	@%p6 bra 	$L__BB2_6;
$L__BB2_7:
	shl.b32 	%r130, %r3, 3;
	add.s32 	%r248, %r130, %r247;
	setp.ge.s32 	%p7, %r248, %r50;
	@%p7 bra 	$L__BB2_10;
	mov.u32 	%r25, %ntid.x;
	mov.u32 	%r131, %ctaid.x;
	mul.lo.s32 	%r132, %r50, %r131;
	mul.wide.s32 	%rd48, %r132, 2;
	mov.u32 	%r241, %r248;
$L__BB2_9:
	ld.param.u64 	%rd78, [add_rmsnorm_bf16_param_2];
	cvta.to.global.u64 	%rd47, %rd78;
	add.s64 	%rd49, %rd47, %rd48;
	mul.wide.s32 	%rd50, %r241, 2;
	add.s64 	%rd51, %rd49, %rd50;
	ld.global.nc.u16 	%rs121, [%rd51];
	// begin inline asm
	{ cvt.f32.bf16 %f241, %rs121;}

	// end inline asm
	add.s64 	%rd52, %rd4, %rd50;
	ld.global.nc.u16 	%rs122, [%rd52];
	// begin inline asm
	{ cvt.f32.bf16 %f242, %rs122;}

	// end inline asm
	add.f32 	%f243, %f241, %f242;
	// begin inline asm
	{  cvt.rn.bf16.f32 %rs123, %f243;}

	// end inline asm
	add.s64 	%rd53, %rd5, %rd50;
	st.global.u16 	[%rd53], %rs123;
	fma.rn.f32 	%f495, %f243, %f243, %f495;
	add.s32 	%r241, %r241, %r25;
	setp.lt.s32 	%p8, %r241, %r50;
	@%p8 bra 	$L__BB2_9;
$L__BB2_10:
	and.b32  	%r28, %r247, 31;
	mov.b32 	%r133, %f495;
	shfl.sync.bfly.b32	%r134|%p9, %r133, 16, 31, -1;
	mov.b32 	%f244, %r134;
	add.f32 	%f245, %f495, %f244;
	mov.b32 	%r135, %f245;
	shfl.sync.bfly.b32	%r136|%p10, %r135, 8, 31, -1;
	mov.b32 	%f246, %r136;
	add.f32 	%f247, %f245, %f246;
	mov.b32 	%r137, %f247;
	shfl.sync.bfly.b32	%r138|%p11, %r137, 4, 31, -1;
	mov.b32 	%f248, %r138;
	add.f32 	%f249, %f247, %f248;
	mov.b32 	%r139, %f249;
	shfl.sync.bfly.b32	%r140|%p12, %r139, 2, 31, -1;
	mov.b32 	%f250, %r140;
	add.f32 	%f251, %f249, %f250;
	mov.b32 	%r141, %f251;
	shfl.sync.bfly.b32	%r142|%p13, %r141, 1, 31, -1;
	mov.b32 	%f252, %r142;
	add.f32 	%f499, %f251, %f252;
	mov.u32 	%r29, %ntid.x;
	setp.lt.u32 	%p14, %r29, 33;
	@%p14 bra 	$L__BB2_19;
	setp.ne.s32 	%p15, %r28, 0;
	@%p15 bra 	$L__BB2_13;
	shr.u32 	%r143, %r247, 3;
	and.b32  	%r144, %r143, 124;
	mov.u32 	%r145, shared;
	add.s32 	%r146, %r145, %r144;
	st.shared.f32 	[%r146], %f499;
$L__BB2_13:
	bar.sync 	0;
	setp.gt.u32 	%p16, %r247, 31;
	@%p16 bra 	$L__BB2_18;
	shr.u32 	%r147, %r29, 5;
	setp.ge.u32 	%p17, %r28, %r147;
	mov.f32 	%f498, 0f00000000;
	@%p17 bra 	$L__BB2_16;
	shl.b32 	%r148, %r28, 2;
	mov.u32 	%r149, shared;
	add.s32 	%r150, %r149, %r148;
	ld.shared.f32 	%f498, [%r150];
$L__BB2_16:
	setp.ne.s32 	%p18, %r28, 0;
	mov.b32 	%r151, %f498;
	shfl.sync.bfly.b32	%r152|%p19, %r151, 16, 31, -1;
	mov.b32 	%f254, %r152;
	add.f32 	%f255, %f498, %f254;
	mov.b32 	%r153, %f255;
	shfl.sync.bfly.b32	%r154|%p20, %r153, 8, 31, -1;
	mov.b32 	%f256, %r154;
	add.f32 	%f257, %f255, %f256;
	mov.b32 	%r155, %f257;
	shfl.sync.bfly.b32	%r156|%p21, %r155, 4, 31, -1;
	mov.b32 	%f258, %r156;
	add.f32 	%f259, %f257, %f258;
	mov.b32 	%r157, %f259;
	shfl.sync.bfly.b32	%r158|%p22, %r157, 2, 31, -1;
	mov.b32 	%f260, %r158;
	add.f32 	%f261, %f259, %f260;
	mov.b32 	%r159, %f261;
	shfl.sync.bfly.b32	%r160|%p23, %r159, 1, 31, -1;
	mov.b32 	%f262, %r160;
	add.f32 	%f14, %f261, %f262;
	@%p18 bra 	$L__BB2_18;
	st.shared.f32 	[shared], %f14;
$L__BB2_18:
	bar.sync 	0;
	ld.shared.f32 	%f499, [shared];
$L__BB2_19:
	ld.param.f32 	%f490, [add_rmsnorm_bf16_param_6];
	ld.param.u64 	%rd79, [add_rmsnorm_bf16_param_4];
	cvta.to.global.u64 	%rd10, %rd79;
	setp.ge.s32 	%p24, %r247, %r3;
	cvt.rn.f32.s32 	%f263, %r50;
	div.rn.f32 	%f264, %f499, %f263;
	add.f32 	%f265, %f490, %f264;
	rsqrt.approx.f32 	%f17, %f265;
	@%p24 bra 	$L__BB2_26;
	add.s32 	%r161, %r247, %r29;
	max.u32 	%r162, %r3, %r161;
	setp.lt.u32 	%p25, %r161, %r3;
	selp.u32 	%r163, 1, 0, %p25;
	add.s32 	%r164, %r161, %r163;
	sub.s32 	%r165, %r162, %r164;
	div.u32 	%r166, %r165, %r29;
	add.s32 	%r30, %r166, %r163;
	and.b32  	%r167, %r30, 3;
	setp.eq.s32 	%p26, %r167, 3;
	@%p26 bra 	$L__BB2_23;
	add.s32 	%r168, %r30, 1;
	and.b32  	%r169, %r168, 3;
	mul.wide.u32 	%rd81, %r247, 16;
	mul.wide.u32 	%rd12, %r29, 16;
	neg.s32 	%r242, %r169;
	mad.lo.s32 	%r247, %r29, %r169, %r247;
$L__BB2_22:
	.pragma "nounroll";
	add.s64 	%rd54, %rd5, %rd81;
	ld.global.v4.f32 	{%f290, %f291, %f292, %f293}, [%rd54];
	add.s64 	%rd55, %rd10, %rd81;
	ld.global.nc.v4.f32 	{%f294, %f295, %f296, %f297}, [%rd55];
	mov.b32 	%r170, %f290;
	mov.b32 	{%rs124, %rs127}, %r170;
	// begin inline asm
	{ cvt.f32.bf16 %f266, %rs124;}

	// end inline asm
	mul.f32 	%f298, %f17, %f266;
	mov.b32 	%r171, %f294;
	mov.b32 	{%rs125, %rs128}, %r171;
	// begin inline asm
	{ cvt.f32.bf16 %f267, %rs125;}

	// end inline asm
	mul.f32 	%f268, %f298, %f267;
	// begin inline asm
	{  cvt.rn.bf16.f32 %rs126, %f268;}

	// end inline asm
	// begin inline asm
	{ cvt.f32.bf16 %f269, %rs127;}

	// end inline asm
	mul.f32 	%f299, %f17, %f269;
	// begin inline asm
	{ cvt.f32.bf16 %f270, %rs128;}

	// end inline asm
	mul.f32 	%f271, %f299, %f270;
	// begin inline asm
	{  cvt.rn.bf16.f32 %rs129, %f271;}

	// end inline asm
	mov.b32 	%r172, %f291;
	mov.b32 	{%rs130, %rs133}, %r172;
	// begin inline asm
	{ cvt.f32.bf16 %f272, %rs130;}

	// end inline asm
	mul.f32 	%f300, %f17, %f272;
	mov.b32 	%r173, %f295;
	mov.b32 	{%rs131, %rs134}, %r173;
	// begin inline asm
	{ cvt.f32.bf16 %f273, %rs131;}

	// end inline asm
	mul.f32 	%f274, %f300, %f273;
	// begin inline asm
	{  cvt.rn.bf16.f32 %rs132, %f274;}

	// end inline asm
	// begin inline asm
	{ cvt.f32.bf16 %f275, %rs133;}

	// end inline asm
	mul.f32 	%f301, %f17, %f275;
	// begin inline asm
	{ cvt.f32.bf16 %f276, %rs134;}

	// end inline asm
	mul.f32 	%f277, %f301, %f276;
	// begin inline asm
	{  cvt.rn.bf16.f32 %rs135, %f277;}

	// end inline asm
	mov.b32 	%r174, %f292;
	mov.b32 	{%rs136, %rs139}, %r174;
	// begin inline asm
	{ cvt.f32.bf16 %f278, %rs136;}

	// end inline asm
	mul.f32 	%f302, %f17, %f278;
	mov.b32 	%r175, %f296;
	mov.b32 	{%rs137, %rs140}, %r175;
	// begin inline asm
	{ cvt.f32.bf16 %f279, %rs137;}

	// end inline asm
	mul.f32 	%f280, %f302, %f279;
	// begin inline asm
	{  cvt.rn.bf16.f32 %rs138, %f280;}

	// end inline asm
	// begin inline asm
	{ cvt.f32.bf16 %f281, %rs139;}

	// end inline asm
	mul.f32 	%f303, %f17, %f281;
	// begin inline asm
	{ cvt.f32.bf16 %f282, %rs140;}

	// end inline asm
	mul.f32 	%f283, %f303, %f282;
	// begin inline asm
	{  cvt.rn.bf16.f32 %rs141, %f283;}

	// end inline asm
	mov.b32 	%r176, %f293;
	mov.b32 	{%rs142, %rs145}, %r176;
	// begin inline asm
	{ cvt.f32.bf16 %f284, %rs142;}

	// end inline asm
	mul.f32 	%f304, %f17, %f284;
	mov.b32 	%r177, %f297;
	mov.b32 	{%rs143, %rs146}, %r177;
	// begin inline asm
	{ cvt.f32.bf16 %f285, %rs143;}

	// end inline asm
	mul.f32 	%f286, %f304, %f285;
	// begin inline asm
	{  cvt.rn.bf16.f32 %rs144, %f286;}

	// end inline asm
	// begin inline asm
	{ cvt.f32.bf16 %f287, %rs145;}

	// end inline asm
	mul.f32 	%f305, %f17, %f287;
	// begin inline asm
	{ cvt.f32.bf16 %f288, %rs146;}

	// end inline asm
	mul.f32 	%f289, %f305, %f288;
	// begin inline asm
	{  cvt.rn.bf16.f32 %rs147, %f289;}

	// end inline asm
	add.s64 	%rd56, %rd6, %rd81;
	mov.b32 	%r178, {%rs144, %rs147};
	mov.b32 	%f306, %r178;
	mov.b32 	%r179, {%rs138, %rs141};
	mov.b32 	%f307, %r179;
	mov.b32 	%r180, {%rs132, %rs135};
	mov.b32 	%f308, %r180;
	mov.b32 	%r181, {%rs126, %rs129};
	mov.b32 	%f309, %r181;
	st.global.v4.f32 	[%rd56], {%f309, %f308, %f307, %f306};
	add.s64 	%rd81, %rd81, %rd12;
	add.s32 	%r242, %r242, 1;
	setp.ne.s32 	%p27, %r242, 0;
	@%p27 bra 	$L__BB2_22;
$L__BB2_23:
	setp.lt.u32 	%p28, %r30, 3;
	@%p28 bra 	$L__BB2_26;
	shl.b32 	%r182, %r29, 1;
	add.s32 	%r246, %r247, %r182;
	shl.b32 	%r37, %r29, 2;
	mad.lo.s32 	%r245, %r29, 3, %r247;
	add.s32 	%r244, %r29, %r247;
$L__BB2_25:
	mul.wide.u32 	%rd57, %r247, 16;
	add.s64 	%rd58, %rd5, %rd57;
	ld.global.v4.f32 	{%f406, %f407, %f408, %f409}, [%rd58];
	add.s64 	%rd59, %rd10, %rd57;
	ld.global.nc.v4.f32 	{%f410, %f411, %f412, %f413}, [%rd59];
	mov.b32 	%r183, %f406;
	mov.b32 	{%rs148, %rs151}, %r183;
	// begin inline asm
	{ cvt.f32.bf16 %f310, %rs148;}

	// end inline asm
	mul.f32 	%f414, %f17, %f310;
	mov.b32 	%r184, %f410;
	mov.b32 	{%rs149, %rs152}, %r184;
	// begin inline asm
	{ cvt.f32.bf16 %f311, %rs149;}

	// end inline asm
	mul.f32 	%f312, %f414, %f311;
	// begin inline asm
	{  cvt.rn.bf16.f32 %rs150, %f312;}

	// end inline asm
	// begin inline asm
	{ cvt.f32.bf16 %f313, %rs151;}

	// end inline asm
	mul.f32 	%f415, %f17, %f313;
	// begin inline asm
	{ cvt.f32.bf16 %f314, %rs152;}

	// end inline asm
	mul.f32 	%f315, %f415, %f314;
	// begin inline asm
	{  cvt.rn.bf16.f32 %rs153, %f315;}

	// end inline asm
	mov.b32 	%r185, %f407;
	mov.b32 	{%rs154, %rs157}, %r185;
	// begin inline asm
	{ cvt.f32.bf16 %f316, %rs154;}

	// end inline asm
	mul.f32 	%f416, %f17, %f316;
	mov.b32 	%r186, %f411;
	mov.b32 	{%rs155, %rs158}, %r186;
	// begin inline asm
	{ cvt.f32.bf16 %f317, %rs155;}

	// end inline asm
	mul.f32 	%f318, %f416, %f317;
	// begin inline asm
	{  cvt.rn.bf16.f32 %rs156, %f318;}

	// end inline asm
	// begin inline asm
	{ cvt.f32.bf16 %f319, %rs157;}

	// end inline asm
	mul.f32 	%f417, %f17, %f319;
	// begin inline asm
	{ cvt.f32.bf16 %f320, %rs158;}

	// end inline asm
	mul.f32 	%f321, %f417, %f320;
	// begin inline asm
	{  cvt.rn.bf16.f32 %rs159, %f321;}

	// end inline asm
	mov.b32 	%r187, %f408;
	mov.b32 	{%rs160, %rs163}, %r187;
	// begin inline asm
	{ cvt.f32.bf16 %f322, %rs160;}

	// end inline asm
	mul.f32 	%f418, %f17, %f322;
	mov.b32 	%r188, %f412;
	mov.b32 	{%rs161, %rs164}, %r188;
	// begin inline asm
	{ cvt.f32.bf16 %f323, %rs161;}

	// end inline asm
	mul.f32 	%f324, %f418, %f323;
	// begin inline asm
	{  cvt.rn.bf16.f32 %rs162, %f324;}

	// end inline asm
	// begin inline asm
	{ cvt.f32.bf16 %f325, %rs163;}

	// end inline asm
	mul.f32 	%f419, %f17, %f325;
	// begin inline asm
	{ cvt.f32.bf16 %f326, %rs164;}

	// end inline asm
	mul.f32 	%f327, %f419, %f326;
	// begin inline asm
	{  cvt.rn.bf16.f32 %rs165, %f327;}

	// end inline asm
	mov.b32 	%r189, %f409;
	mov.b32 	{%rs166, %rs169}, %r189;
	// begin inline asm
	{ cvt.f32.bf16 %f328, %rs166;}

	// end inline asm
	mul.f32 	%f420, %f17, %f328;
	mov.b32 	%r190, %f413;
	mov.b32 	{%rs167, %rs170}, %r190;
	// begin inline asm
	{ cvt.f32.bf16 %f329, %rs167;}

	// end inline asm
	mul.f32 	%f330, %f420, %f329;
	// begin inline asm
	{  cvt.rn.bf16.f32 %rs168, %f330;}

	// end inline asm
	// begin inline asm
	{ cvt.f32.bf16 %f331, %rs169;}

	// end inline asm
	mul.f32 	%f421, %f17, %f331;
	// begin inline asm
	{ cvt.f32.bf16 %f332, %rs170;}

	// end inline asm
	mul.f32 	%f333, %f421, %f332;
	// begin inline asm
	{  cvt.rn.bf16.f32 %rs171, %f333;}

	// end inline asm
	add.s64 	%rd60, %rd6, %rd57;
	mov.b32 	%r191, {%rs168, %rs171};
	mov.b32 	%f422, %r191;
	mov.b32 	%r192, {%rs162, %rs165};
	mov.b32 	%f423, %r192;
	mov.b32 	%r193, {%rs156, %rs159};
	mov.b32 	%f424, %r193;
	mov.b32 	%r194, {%rs150, %rs153};
	mov.b32 	%f425, %r194;
	st.global.v4.f32 	[%rd60], {%f425, %f424, %f423, %f422};
	add.s32 	%r195, %r247, %r29;
	mul.wide.u32 	%rd61, %r244, 16;
	add.s64 	%rd62, %rd5, %rd61;
	ld.global.v4.f32 	{%f426, %f427, %f428, %f429}, [%rd62];
	add.s64 	%rd63, %rd10, %rd61;
	ld.global.nc.v4.f32 	{%f430, %f431, %f432, %f433}, [%rd63];
	mov.b32 	%r196, %f426;
	mov.b32 	{%rs172, %rs175}, %r196;
	// begin inline asm
	{ cvt.f32.bf16 %f334, %rs172;}

	// end inline asm
	mul.f32 	%f434, %f17, %f334;
	mov.b32 	%r197, %f430;
	mov.b32 	{%rs173, %rs176}, %r197;
	// begin inline asm
	{ cvt.f32.bf16 %f335, %rs173;}

	// end inline asm
	mul.f32 	%f336, %f434, %f335;
	// begin inline asm
	{  cvt.rn.bf16.f32 %rs174, %f336;}

	// end inline asm
	// begin inline asm
	{ cvt.f32.bf16 %f337, %rs175;}

	// end inline asm
	mul.f32 	%f435, %f17, %f337;
	// begin inline asm
	{ cvt.f32.bf16 %f338, %rs176;}

	// end inline asm
	mul.f32 	%f339, %f435, %f338;
	// begin inline asm
	{  cvt.rn.bf16.f32 %rs177, %f339;}

	// end inline asm
	mov.b32 	%r198, %f427;
	mov.b32 	{%rs178, %rs181}, %r198;
	// begin inline asm
	{ cvt.f32.bf16 %f340, %rs178;}

	// end inline asm
	mul.f32 	%f436, %f17, %f340;
	mov.b32 	%r199, %f431;
	mov.b32 	{%rs179, %rs182}, %r199;
	// begin inline asm
	{ cvt.f32.bf16 %f341, %rs179;}

	// end inline asm
	mul.f32 	%f342, %f436, %f341;
	// begin inline asm
	{  cvt.rn.bf16.f32 %rs180, %f342;}

	// end inline asm
	// begin inline asm
	{ cvt.f32.bf16 %f343, %rs181;}

	// end inline asm
	mul.f32 	%f437, %f17, %f343;
	// begin inline asm
	{ cvt.f32.bf16 %f344, %rs182;}

	// end inline asm
	mul.f32 	%f345, %f437, %f344;
	// begin inline asm
	{  cvt.rn.bf16.f32 %rs183, %f345;}

	// end inline asm
	mov.b32 	%r200, %f428;
	mov.b32 	{%rs184, %rs187}, %r200;
	// begin inline asm
	{ cvt.f32.bf16 %f346, %rs184;}

	// end inline asm
	mul.f32 	%f438, %f17, %f346;
	mov.b32 	%r201, %f432;
	mov.b32 	{%rs185, %rs188}, %r201;
	// begin inline asm
	{ cvt.f32.bf16 %f347, %rs185;}

	// end inline asm
	mul.f32 	%f348, %f438, %f347;
	// begin inline asm
	{  cvt.rn.bf16.f32 %rs186, %f348;}

	// end inline asm
	// begin inline asm
	{ cvt.f32.bf16 %f349, %rs187;}

	// end inline asm
	mul.f32 	%f439, %f17, %f349;
	// begin inline asm
	{ cvt.f32.bf16 %f350, %rs188;}

	// end inline asm
	mul.f32 	%f351, %f439, %f350;
	// begin inline asm
	{  cvt.rn.bf16.f32 %rs189, %f351;}

	// end inline asm
	mov.b32 	%r202, %f429;
	mov.b32 	{%rs190, %rs193}, %r202;
	// begin inline asm
	{ cvt.f32.bf16 %f352, %rs190;}

	// end inline asm
	mul.f32 	%f440, %f17, %f352;
	mov.b32 	%r203, %f433;
	mov.b32 	{%rs191, %rs194}, %r203;
	// begin inline asm
	{ cvt.f32.bf16 %f353, %rs191;}

	// end inline asm
	mul.f32 	%f354, %f440, %f353;
	// begin inline asm
	{  cvt.rn.bf16.f32 %rs192, %f354;}

	// end inline asm
	// begin inline asm
	{ cvt.f32.bf16 %f355, %rs193;}

	// end inline asm
	mul.f32 	%f441, %f17, %f355;
	// begin inline asm
	{ cvt.f32.bf16 %f356, %rs194;}

	// end inline asm
	mul.f32 	%f357, %f441, %f356;
	// begin inline asm
	{  cvt.rn.bf16.f32 %rs195, %f357;}

	// end inline asm
	add.s64 	%rd64, %rd6, %rd61;
	mov.b32 	%r204, {%rs192, %rs195};
	mov.b32 	%f442, %r204;
	mov.b32 	%r205, {%rs186, %rs189};
	mov.b32 	%f443, %r205;
	mov.b32 	%r206, {%rs180, %rs183};
	mov.b32 	%f444, %r206;
	mov.b32 	%r207, {%rs174, %rs177};
	mov.b32 	%f445, %r207;
	st.global.v4.f32 	[%rd64], {%f445, %f444, %f443, %f442};
	add.s32 	%r208, %r195, %r29;
	mul.wide.u32 	%rd65, %r246, 16;
	add.s64 	%rd66, %rd5, %rd65;
	ld.global.v4.f32 	{%f446, %f447, %f448, %f449}, [%rd66];
	add.s64 	%rd67, %rd10, %rd65;
	ld.global.nc.v4.f32 	{%f450, %f451, %f452, %f453}, [%rd67];
	mov.b32 	%r209, %f446;
	mov.b32 	{%rs196, %rs199}, %r209;
	// begin inline asm
	{ cvt.f32.bf16 %f358, %rs196;}

	// end inline asm
	mul.f32 	%f454, %f17, %f358;
	mov.b32 	%r210, %f450;
	mov.b32 	{%rs197, %rs200}, %r210;
	// begin inline asm
	{ cvt.f32.bf16 %f359, %rs197;}

	// end inline asm
	mul.f32 	%f360, %f454, %f359;
	// begin inline asm
	{  cvt.rn.bf16.f32 %rs198, %f360;}

	// end inline asm
	// begin inline asm
	{ cvt.f32.bf16 %f361, %rs199;}

	// end inline asm
	mul.f32 	%f455, %f17, %f361;
	// begin inline asm
	{ cvt.f32.bf16 %f362, %rs200;}

	// end inline asm
	mul.f32 	%f363, %f455, %f362;
	// begin inline asm
	{  cvt.rn.bf16.f32 %rs201, %f363;}

	// end inline asm
	mov.b32 	%r211, %f447;
	mov.b32 	{%rs202, %rs205}, %r211;
	// begin inline asm
	{ cvt.f32.bf16 %f364, %rs202;}

	// end inline asm
	mul.f32 	%f456, %f17, %f364;
	mov.b32 	%r212, %f451;
	mov.b32 	{%rs203, %rs206}, %r212;
	// begin inline asm
	{ cvt.f32.bf16 %f365, %rs203;}

	// end inline asm
	mul.f32 	%f366, %f456, %f365;
	// begin inline asm
	{  cvt.rn.bf16.f32 %rs204, %f366;}

	// end inline asm
	// begin inline asm
	{ cvt.f32.bf16 %f367, %rs205;}

	// end inline asm
	mul.f32 	%f457, %f17, %f367;
	// begin inline asm
	{ cvt.f32.bf16 %f368, %rs206;}

	// end inline asm
	mul.f32 	%f369, %f457, %f368;
	// begin inline asm
	{  cvt.rn.bf16.f32 %rs207, %f369;}

	// end inline asm
	mov.b32 	%r213, %f448;
	mov.b32 	{%rs208, %rs211}, %r213;
	// begin inline asm
	{ cvt.f32.bf16 %f370, %rs208;}

	// end inline asm
	mul.f32 	%f458, %f17, %f370;
	mov.b32 	%r214, %f452;
	mov.b32 	{%rs209, %rs212}, %r214;
	// begin inline asm
	{ cvt.f32.bf16 %f371, %rs209;}

	// end inline asm
	mul.f32 	%f372, %f458, %f371;
	// begin inline asm
	{  cvt.rn.bf16.f32 %rs210, %f372;}

	// end inline asm
	// begin inline asm
	{ cvt.f32.bf16 %f373, %rs211;}

	// end inline asm
	mul.f32 	%f459, %f17, %f373;
	// begin inline asm
	{ cvt.f32.bf16 %f374, %rs212;}

	// end inline asm
	mul.f32 	%f375, %f459, %f374;
	// begin inline asm
	{  cvt.rn.bf16.f32 %rs213, %f375;}

	// end inline asm
	mov.b32 	%r215, %f449;
	mov.b32 	{%rs214, %rs217}, %r215;
	// begin inline asm
	{ cvt.f32.bf16 %f376, %rs214;}

	// end inline asm
	mul.f32 	%f460, %f17, %f376;
	mov.b32 	%r216, %f453;
	mov.b32 	{%rs215, %rs218}, %r216;
	// begin inline asm
	{ cvt.f32.bf16 %f377, %rs215;}

	// end inline asm
	mul.f32 	%f378, %f460, %f377;
	// begin inline asm
	{  cvt.rn.bf16.f32 %rs216, %f378;}

	// end inline asm
	// begin inline asm
	{ cvt.f32.bf16 %f379, %rs217;}

	// end inline asm
	mul.f32 	%f461, %f17, %f379;
	// begin inline asm
	{ cvt.f32.bf16 %f380, %rs218;}

	// end inline asm
	mul.f32 	%f381, %f461, %f380;
	// begin inline asm
	{  cvt.rn.bf16.f32 %rs219, %f381;}

	// end inline asm
	add.s64 	%rd68, %rd6, %rd65;
	mov.b32 	%r217, {%rs216, %rs219};
	mov.b32 	%f462, %r217;
	mov.b32 	%r218, {%rs210, %rs213};
	mov.b32 	%f463, %r218;
	mov.b32 	%r219, {%rs204, %rs207};
	mov.b32 	%f464, %r219;
	mov.b32 	%r220, {%rs198, %rs201};
	mov.b32 	%f465, %r220;
	st.global.v4.f32 	[%rd68], {%f465, %f464, %f463, %f462};
	add.s32 	%r221, %r208, %r29;
	mul.wide.u32 	%rd69, %r245, 16;
	add.s64 	%rd70, %rd5, %rd69;
	ld.global.v4.f32 	{%f466, %f467, %f468, %f469}, [%rd70];
	add.s64 	%rd71, %rd10, %rd69;
	ld.global.nc.v4.f32 	{%f470, %f471, %f472, %f473}, [%rd71];
	mov.b32 	%r222, %f466;
	mov.b32 	{%rs220, %rs223}, %r222;
	// begin inline asm
	{ cvt.f32.bf16 %f382, %rs220;}

	// end inline asm
	mul.f32 	%f474, %f17, %f382;
	mov.b32 	%r223, %f470;
	mov.b32 	{%rs221, %rs224}, %r223;
	// begin inline asm
	{ cvt.f32.bf16 %f383, %rs221;}

	// end inline asm
	mul.f32 	%f384, %f474, %f383;
	// begin inline asm
	{  cvt.rn.bf16.f32 %rs222, %f384;}

	// end inline asm
	// begin inline asm
	{ cvt.f32.bf16 %f385, %rs223;}

	// end inline asm
	mul.f32 	%f475, %f17, %f385;
	// begin inline asm
	{ cvt.f32.bf16 %f386, %rs224;}

	// end inline asm
	mul.f32 	%f387, %f475, %f386;
	// begin inline asm
	{  cvt.rn.bf16.f32 %rs225, %f387;}

	// end inline asm
	mov.b32 	%r224, %f467;
	mov.b32 	{%rs226, %rs229}, %r224;
	// begin inline asm
	{ cvt.f32.bf16 %f388, %rs226;}

	// end inline asm
	mul.f32 	%f476, %f17, %f388;
	mov.b32 	%r225, %f471;
	mov.b32 	{%rs227, %rs230}, %r225;
	// begin inline asm
	{ cvt.f32.bf16 %f389, %rs227;}

	// end inline asm
	mul.f32 	%f390, %f476, %f389;
	// begin inline asm
	{  cvt.rn.bf16.f32 %rs228, %f390;}

	// end inline asm
	// begin inline asm
	{ cvt.f32.bf16 %f391, %rs229;}

	// end inline asm
	mul.f32 	%f477, %f17, %f391;
	// begin inline asm
	{ cvt.f32.bf16 %f392, %rs230;}

	// end inline asm
	mul.f32 	%f393, %f477, %f392;
	// begin inline asm
	{  cvt.rn.bf16.f32 %rs231, %f393;}

	// end inline asm
	mov.b32 	%r226, %f468;
	mov.b32 	{%rs232, %rs235}, %r226;
	// begin inline asm
	{ cvt.f32.bf16 %f394, %rs232;}

	// end inline asm
	mul.f32 	%f478, %f17, %f394;
	mov.b32 	%r227, %f472;
	mov.b32 	{%rs233, %rs236}, %r227;
	// begin inline asm
	{ cvt.f32.bf16 %f395, %rs233;}

	// end inline asm
	mul.f32 	%f396, %f478, %f395;
	// begin inline asm
	{  cvt.rn.bf16.f32 %rs234, %f396;}

	// end inline asm
	// begin inline asm
	{ cvt.f32.bf16 %f397, %rs235;}

	// end inline asm
	mul.f32 	%f479, %f17, %f397;
	// begin inline asm
	{ cvt.f32.bf16 %f398, %rs236;}

	// end inline asm
	mul.f32 	%f399, %f479, %f398;
	// begin inline asm
	{  cvt.rn.bf16.f32 %rs237, %f399;}

	// end inline asm
	mov.b32 	%r228, %f469;
	mov.b32 	{%rs238, %rs241}, %r228;
	// begin inline asm
	{ cvt.f32.bf16 %f400, %rs238;}

	// end inline asm
	mul.f32 	%f480, %f17, %f400;
	mov.b32 	%r229, %f473;
	mov.b32 	{%rs239, %rs242}, %r229;
	// begin inline asm
	{ cvt.f32.bf16 %f401, %rs239;}

	// end inline asm
	mul.f32 	%f402, %f480, %f401;
	// begin inline asm
	{  cvt.rn.bf16.f32 %rs240, %f402;}

	// end inline asm
	// begin inline asm
	{ cvt.f32.bf16 %f403, %rs241;}

	// end inline asm
	mul.f32 	%f481, %f17, %f403;
	// begin inline asm
	{ cvt.f32.bf16 %f404, %rs242;}

	// end inline asm
	mul.f32 	%f405, %f481, %f404;
	// begin inline asm
	{  cvt.rn.bf16.f32 %rs243, %f405;}

	// end inline asm
	add.s64 	%rd72, %rd6, %rd69;
	mov.b32 	%r230, {%rs240, %rs243};
	mov.b32 	%f482, %r230;
	mov.b32 	%r231, {%rs234, %rs237};
	mov.b32 	%f483, %r231;
	mov.b32 	%r232, {%rs228, %rs231};
	mov.b32 	%f484, %r232;
	mov.b32 	%r233, {%rs222, %rs225};
	mov.b32 	%f485, %r233;
	st.global.v4.f32 	[%rd72], {%f485, %f484, %f483, %f482};
	add.s32 	%r247, %r221, %r29;
	add.s32 	%r246, %r246, %r37;
	add.s32 	%r245, %r245, %r37;
	add.s32 	%r244, %r244, %r37;
	setp.lt.s32 	%p29, %r247, %r3;
	@%p29 bra 	$L__BB2_25;
$L__BB2_26:
	setp.ge.s32 	%p30, %r248, %r50;
	@%p30 bra 	$L__BB2_28;
$L__BB2_27:
	mul.wide.s32 	%rd73, %r248, 2;
	add.s64 	%rd74, %rd5, %rd73;
	ld.global.u16 	%rs244, [%rd74];
	// begin inline asm
	{ cvt.f32.bf16 %f486, %rs244;}

	// end inline asm
	mul.f32 	%f489, %f17, %f486;
	add.s64 	%rd75, %rd10, %rd73;
	ld.global.nc.u16 	%rs245, [%rd75];
	// begin inline asm
	{ cvt.f32.bf16 %f487, %rs245;}

	// end inline asm
	mul.f32 	%f488, %f489, %f487;
	// begin inline asm
	{  cvt.rn.bf16.f32 %rs246, %f488;}

	// end inline asm
	add.s64 	%rd76, %rd6, %rd73;
	st.global.u16 	[%rd76], %rs246;
	add.s32 	%r248, %r248, %r29;
	setp.lt.s32 	%p31, %r248, %r50;
	@%p31 bra 	$L__BB2_27;
$L__BB2_28:
	ret;

}


// ===== COMPILED SASS (sm_100) =====

	.target	sm_100

	.elftype	@"ET_EXEC"


//--------------------- .note.nv.tkinfo           --------------------------
	.section	.note.nv.tkinfo,"",@"SHT_NOTE"
	.sectionflags	@"SHF_NOTE_NV_TKINFO"
	.tkinfo
        /*0018*/ 	.word	0x00000002
        /*0030*/ 	.string	""
        /*0030*/ 	.string	"ptxas"
        /*0030*/ 	.string	"Cuda compilation tools, release 13.0, V13.0.88"
        /*0030*/ 	.string	"Build cuda_13.0.r13.0/compiler.36424714_0"
        /*0030*/ 	.string	"-arch sm_100 -m 64 "



//--------------------- .note.nv.cuinfo           --------------------------
	.section	.note.nv.cuinfo,"",@"SHT_NOTE"
	.sectionflags	@"SHF_NOTE_NV_CUINFO"
        /*0018*/ 	.short	0x0002
        /*001a*/ 	.short	0x0064
        /*001c*/ 	.short	0x0082
	.zero		2


//--------------------- .nv.info                  --------------------------
	.section	.nv.info,"",@"SHT_CUDA_INFO"
	.align	4


	//----- nvinfo : EIATTR_REGCOUNT
	.align		4
        /*0000*/ 	.byte	0x04, 0x2f
        /*0002*/ 	.short	(.L_1 - .L_0)
	.align		4
.L_0:
        /*0004*/ 	.word	index@(add_rmsnorm_f32)
        /*0008*/ 	.word	0x00000022


	//----- nvinfo : EIATTR_FRAME_SIZE
	.align		4
.L_1:
        /*000c*/ 	.byte	0x04, 0x11
        /*000e*/ 	.short	(.L_3 - .L_2)
	.align		4
.L_2:
        /*0010*/ 	.word	index@($__internal_2_$__cuda_sm3x_div_rn_noftz_f32_slowpath)
        /*0014*/ 	.word	0x00000000


	//----- nvinfo : EIATTR_FRAME_SIZE
	.align		4
.L_3:
        /*0018*/ 	.byte	0x04, 0x11
        /*001a*/ 	.short	(.L_5 - .L_4)
	.align		4
.L_4:
        /*001c*/ 	.word	index@(add_rmsnorm_f32)
        /*0020*/ 	.word	0x00000000


	//----- nvinfo : EIATTR_REGCOUNT
	.align		4
.L_5:
        /*0024*/ 	.byte	0x04, 0x2f
        /*0026*/ 	.short	(.L_7 - .L_6)
	.align		4
.L_6:
        /*0028*/ 	.word	index@(add_rmsnorm_f16)
        /*002c*/ 	.word	0x00000020


	//----- nvinfo : EIATTR_FRAME_SIZE
	.align		4
.L_7:
        /*0030*/ 	.byte	0x04, 0x11
        /*0032*/ 	.short	(.L_9 - .L_8)
	.align		4
.L_8:
        /*0034*/ 	.word	index@($__internal_1_$__cuda_sm3x_div_rn_noftz_f32_slowpath)
        /*0038*/ 	.word	0x00000000


	//----- nvinfo : EIATTR_FRAME_SIZE
	.align		4
.L_9:
        /*003c*/ 	.byte	0x04, 0x11
        /*003e*/ 	.short	(.L_11 - .L_10)
	.align		4
.L_10:
        /*0040*/ 	.word	index@(add_rmsnorm_f16)
        /*0044*/ 	.word	0x00000000


	//----- nvinfo : EIATTR_REGCOUNT
	.align		4
.L_11:
        /*0048*/ 	.byte	0x04, 0x2f
        /*004a*/ 	.short	(.L_13 - .L_12)
	.align		4
.L_12:
        /*004c*/ 	.word	index@(add_rmsnorm_bf16)
        /*0050*/ 	.word	0x00000020


	//----- nvinfo : EIATTR_FRAME_SIZE
	.align		4
.L_13:
        /*0054*/ 	.byte	0x04, 0x11
        /*0056*/ 	.short	(.L_15 - .L_14)
	.align		4
.L_14:
        /*0058*/ 	.word	index@($__internal_0_$__cuda_sm3x_div_rn_noftz_f32_slowpath)
        /*005c*/ 	.word	0x00000000


	//----- nvinfo : EIATTR_FRAME_SIZE
	.align		4
.L_15:
        /*0060*/ 	.byte	0x04, 0x11
        /*0062*/ 	.short	(.L_17 - .L_16)
	.align		4
.L_16:
        /*0064*/ 	.word	index@(add_rmsnorm_bf16)
        /*0068*/ 	.word	0x00000000


	//----- nvinfo : EIATTR_MIN_STACK_SIZE
	.align		4
.L_17:
        /*006c*/ 	.byte	0x04, 0x12
        /*006e*/ 	.short	(.L_19 - .L_18)
	.align		4
.L_18:
        /*0070*/ 	.word	index@(add_rmsnorm_bf16)
        /*0074*/ 	.word	0x00000000


	//----- nvinfo : EIATTR_MIN_STACK_SIZE
	.align		4
.L_19:
        /*0078*/ 	.byte	0x04, 0x12
        /*007a*/ 	.short	(.L_21 - .L_20)
	.align		4
.L_20:
        /*007c*/ 	.word	index@(add_rmsnorm_f16)
        /*0080*/ 	.word	0x00000000


	//----- nvinfo : EIATTR_MIN_STACK_SIZE
	.align		4
.L_21:
        /*0084*/ 	.byte	0x04, 0x12
        /*0086*/ 	.short	(.L_23 - .L_22)
	.align		4
.L_22:
        /*0088*/ 	.word	index@(add_rmsnorm_f32)
        /*008c*/ 	.word	0x00000000
.L_23:


//--------------------- .nv.compat                --------------------------
	.section	.nv.compat,"",@"SHT_CUDA_COMPAT_INFO"
	.align	4
        /*0000*/ 	.byte	0x02, 0x09, 0x00, 0x00, 0x02, 0x02, 0x01, 0x00, 0x02, 0x05, 0x05, 0x00, 0x03, 0x07, 0x01, 0x01
        /*0010*/ 	.byte	0x02, 0x03, 0x00, 0x00, 0x02, 0x06, 0x01, 0x00, 0x04, 0x0b, 0x08, 0x00, 0x01, 0x00, 0x00, 0x00
        /*0020*/ 	.byte	0x00, 0x00, 0x00, 0x00


//--------------------- .nv.info.add_rmsnorm_bf16 --------------------------
	.section	.nv.info.add_rmsnorm_bf16,"",@"SHT_CUDA_INFO"
	.sectionflags	@""
	.align	4


	//----- nvinfo : EIATTR_CUDA_API_VERSION
	.align		4
        /*0000*/ 	.byte	0x04, 0x37
        /*0002*/ 	.short	(.L_25 - .L_24)
.L_24:
        /*0004*/ 	.word	0x00000082


	//----- nvinfo : EIATTR_KPARAM_INFO
	.align		4
.L_25:
        /*0008*/ 	.byte	0x04, 0x17
        /*000a*/ 	.short	(.L_27 - .L_26)
.L_26:
        /*000c*/ 	.word	0x00000000
        /*0010*/ 	.short	0x0006
        /*0012*/ 	.short	0x002c
        /*0014*/ 	.byte	0x00, 0xf0, 0x11, 0x00


	//----- nvinfo : EIATTR_KPARAM_INFO
	.align		4
.L_27:
        /*0018*/ 	.byte	0x04, 0x17
        /*001a*/ 	.short	(.L_29 - .L_28)
.L_28:
        /*001c*/ 	.word	0x00000000
        /*0020*/ 	.short	0x0005
        /*0022*/ 	.short	0x0028
        /*0024*/ 	.byte	0x00, 0xf0, 0x11, 0x00


	//----- nvinfo : EIATTR_KPARAM_INFO
	.align		4
.L_29:
        /*0028*/ 	.byte	0x04, 0x17
        /*002a*/ 	.short	(.L_31 - .L_30)
.L_30:
        /*002c*/ 	.word	0x00000000
        /*0030*/ 	.short	0x0004
        /*0032*/ 	.short	0x0020
        /*0034*/ 	.byte	0x00, 0xf5, 0x21, 0x00


	//----- nvinfo : EIATTR_KPARAM_INFO
	.align		4
.L_31:
        /*0038*/ 	.byte	0x04, 0x17
        /*003a*/ 	.short	(.L_33 - .L_32)
.L_32:
        /*003c*/ 	.word	0x00000000
        /*0040*/ 	.short	0x0003
        /*0042*/ 	.short	0x0018
        /*0044*/ 	.byte	0x00, 0xf5, 0x21, 0x00


	//----- nvinfo : EIATTR_KPARAM_INFO
	.align		4
.L_33:
        /*0048*/ 	.byte	0x04, 0x17
        /*004a*/ 	.short	(.L_35 - .L_34)
.L_34:
        /*004c*/ 	.word	0x00000000
        /*0050*/ 	.short	0x0002
        /*0052*/ 	.short	0x0010
        /*0054*/ 	.byte	0x00, 0xf5, 0x21, 0x00


	//----- nvinfo : EIATTR_KPARAM_INFO
	.align		4
.L_35:
        /*0058*/ 	.byte	0x04, 0x17
        /*005a*/ 	.short	(.L_37 - .L_36)
.L_36:
        /*005c*/ 	.word	0x00000000
        /*0060*/ 	.short	0x0001
        /*0062*/ 	.short	0x0008
        /*0064*/ 	.byte	0x00, 0xf5, 0x21, 0x00


	//----- nvinfo : EIATTR_KPARAM_INFO
	.align		4
.L_37:
        /*0068*/ 	.byte	0x04, 0x17
        /*006a*/ 	.short	(.L_39 - .L_38)
.L_38:
        /*006c*/ 	.word	0x00000000
        /*0070*/ 	.short	0x0000
        /*0072*/ 	.short	0x0000
        /*0074*/ 	.byte	0x00, 0xf5, 0x21, 0x00


	//----- nvinfo : EIATTR_SPARSE_MMA_MASK
	.align		4
.L_39:
        /*0078*/ 	.byte	0x03, 0x50
        /*007a*/ 	.short	0x0000


	//----- nvinfo : EIATTR_MAXREG_COUNT
	.align		4
        /*007c*/ 	.byte	0x03, 0x1b
        /*007e*/ 	.short	0x00ff


	//----- nvinfo : EIATTR_NUM_BARRIERS
	.align		4
        /*0080*/ 	.byte	0x02, 0x4c
        /*0082*/ 	.byte	0x01
	.zero		1


	//----- nvinfo : EIATTR_MERCURY_ISA_VERSION
	.align		4
        /*0084*/ 	.byte	0x03, 0x5f
        /*0086*/ 	.short	0x0101


	//----- nvinfo : EIATTR_COOP_GROUP_MASK_REGIDS
	.align		4
        /*0088*/ 	.byte	0x04, 0x29
        /*008a*/ 	.short	(.L_41 - .L_40)


	//   ....[0]....
.L_40:
        /*008c*/ 	.word	0xffffffff


	//   ....[1]....
        /*0090*/ 	.word	0xffffffff


	//   ....[2]....
        /*0094*/ 	.word	0xffffffff


	//   ....[3]....
        /*0098*/ 	.word	0xffffffff


	//   ....[4]....
        /*009c*/ 	.word	0xffffffff


	//   ....[5]....
        /*00a0*/ 	.word	0xffffffff


	//   ....[6]....
        /*00a4*/ 	.word	0xffffffff


	//   ....[7]....
        /*00a8*/ 	.word	0xffffffff


	//   ....[8]....
        /*00ac*/ 	.word	0xffffffff


	//   ....[9]....
        /*00b0*/ 	.word	0xffffffff


	//   ....[10]....
        /*00b4*/ 	.word	0x05000008


	//   ....[11]....
        /*00b8*/ 	.word	0x05000008


	//   ....[12]....
        /*00bc*/ 	.word	0x05000008


	//   ....[13]....
        /*00c0*/ 	.word	0x05000008


	//   ....[14]....
        /*00c4*/ 	.word	0x05000008


	//----- nvinfo : EIATTR_COOP_GROUP_INSTR_OFFSETS
	.align		4
.L_41:
        /*00c8*/ 	.byte	0x04, 0x28
        /*00ca*/ 	.short	(.L_43 - .L_42)


	//   ....[0]....
.L_42:
        /*00cc*/ 	.word	0x00001710


	//   ....[1]....
        /*00d0*/ 	.word	0x00001750


	//   ....[2]....
        /*00d4*/ 	.word	0x00001770


	//   ....[3]....
        /*00d8*/ 	.word	0x00001790


	//   ....[4]....
        /*00dc*/ 	.word	0x000017b0


	//   ....[5]....
        /*00e0*/ 	.word	0x00001940


	//   ....[6]....
        /*00e4*/ 	.word	0x00001960


	//   ....[7]....
        /*00e8*/ 	.word	0x00001980


	//   ....[8]....
        /*00ec*/ 	.word	0x000019a0


	//   ....[9]....
        /*00f0*/ 	.word	0x000019c0


	//   ....[10]....
        /*00f4*/ 	.word	0x00003120


	//   ....[11]....
        /*00f8*/ 	.word	0x00003190


	//   ....[12]....
        /*00fc*/ 	.word	0x00003200


	//   ....[13]....
        /*0100*/ 	.word	0x00003270


	//   ....[14]....
        /*0104*/ 	.word	0x000032e0


	//----- nvinfo : EIATTR_VRC_CTA_INIT_COUNT
	.align		4
.L_43:
        /*0108*/ 	.byte	0x02, 0x4a
	.zero		1
	.zero		1


	//----- nvinfo : EIATTR_EXIT_INSTR_OFFSETS
	.align		4
        /*010c*/ 	.byte	0x04, 0x1c
        /*010e*/ 	.short	(.L_45 - .L_44)


	//   ....[0]....
.L_44:
        /*0110*/ 	.word	0x00002fd0


	//   ....[1]....
        /*0114*/ 	.word	0x000030d0


	//----- nvinfo : EIATTR_CRS_STACK_SIZE
	.align		4
.L_45:
        /*0118*/ 	.byte	0x04, 0x1e
        /*011a*/ 	.short	(.L_47 - .L_46)
.L_46:
        /*011c*/ 	.word	0x00000000


	//----- nvinfo : EIATTR_CBANK_PARAM_SIZE
	.align		4
.L_47:
        /*0120*/ 	.byte	0x03, 0x19
        /*0122*/ 	.short	0x0030


	//----- nvinfo : EIATTR_PARAM_CBANK
	.align		4
        /*0124*/ 	.byte	0x04, 0x0a
        /*0126*/ 	.short	(.L_49 - .L_48)
	.align		4
.L_48:
        /*0128*/ 	.word	index@(.nv.constant0.add_rmsnorm_bf16)
        /*012c*/ 	.short	0x0380
        /*012e*/ 	.short	0x0030


	//----- nvinfo : EIATTR_SW_WAR
	.align		4
.L_49:
        /*0130*/ 	.byte	0x04, 0x36
        /*0132*/ 	.short	(.L_51 - .L_50)
.L_50:
        /*0134*/ 	.word	0x00000008
.L_51:


//--------------------- .nv.info.add_rmsnorm_f16  --------------------------
	.section	.nv.info.add_rmsnorm_f16,"",@"SHT_CUDA_INFO"
	.sectionflags	@""
	.align	4


	//----- nvinfo : EIATTR_CUDA_API_VERSION
	.align		4
        /*0000*/ 	.byte	0x04, 0x37
        /*0002*/ 	.short	(.L_53 - .L_52)
.L_52:
        /*0004*/ 	.word	0x00000082


	//----- nvinfo : EIATTR_KPARAM_INFO
	.align		4
.L_53:
        /*0008*/ 	.byte	0x04, 0x17
        /*000a*/ 	.short	(.L_55 - .L_54)
.L_54:
        /*000c*/ 	.word	0x00000000
        /*0010*/ 	.short	0x0006
        /*0012*/ 	.short	0x002c
        /*0014*/ 	.byte	0x00, 0xf0, 0x11, 0x00


	//----- nvinfo : EIATTR_KPARAM_INFO
	.align		4
.L_55:
        /*0018*/ 	.byte	0x04, 0x17
        /*001a*/ 	.short	(.L_57 - .L_56)
.L_56:
        /*001c*/ 	.word	0x00000000
        /*0020*/ 	.short	0x0005
        /*0022*/ 	.short	0x0028
        /*0024*/ 	.byte	0x00, 0xf0, 0x11, 0x00


	//----- nvinfo : EIATTR_KPARAM_INFO
	.align		4
.L_57:
        /*0028*/ 	.byte	0x04, 0x17
        /*002a*/ 	.short	(.L_59 - .L_58)
.L_58:
        /*002c*/ 	.word	0x00000000
        /*0030*/ 	.short	0x0004
        /*0032*/ 	.short	0x0020
        /*0034*/ 	.byte	0x00, 0xf5, 0x21, 0x00


	//----- nvinfo : EIATTR_KPARAM_INFO
	.align		4
.L_59:
        /*0038*/ 	.byte	0x04, 0x17
        /*003a*/ 	.short	(.L_61 - .L_60)
.L_60:
        /*003c*/ 	.word	0x00000000
        /*0040*/ 	.short	0x0003
        /*0042*/ 	.short	0x0018
        /*0044*/ 	.byte	0x00, 0xf5, 0x21, 0x00


	//----- nvinfo : EIATTR_KPARAM_INFO
	.align		4
.L_61:
        /*0048*/ 	.byte	0x04, 0x17
        /*004a*/ 	.short	(.L_63 - .L_62)
.L_62:
        /*004c*/ 	.word	0x00000000
        /*0050*/ 	.short	0x0002
        /*0052*/ 	.short	0x0010
        /*0054*/ 	.byte	0x00, 0xf5, 0x21, 0x00


	//----- nvinfo : EIATTR_KPARAM_INFO
	.align		4
.L_63:
        /*0058*/ 	.byte	0x04, 0x17
        /*005a*/ 	.short	(.L_65 - .L_64)
.L_64:
        /*005c*/ 	.word	0x00000000
        /*0060*/ 	.short	0x0001
        /*0062*/ 	.short	0x0008
        /*0064*/ 	.byte	0x00, 0xf5, 0x21, 0x00


	//----- nvinfo : EIATTR_KPARAM_INFO
	.align		4
.L_65:
        /*0068*/ 	.byte	0x04, 0x17
        /*006a*/ 	.short	(.L_67 - .L_66)
.L_66:
        /*006c*/ 	.word	0x00000000
        /*0070*/ 	.short	0x0000
        /*0072*/ 	.short	0x0000
        /*0074*/ 	.byte	0x00, 0xf5, 0x21, 0x00


	//----- nvinfo : EIATTR_SPARSE_MMA_MASK
	.align		4
.L_67:
        /*0078*/ 	.byte	0x03, 0x50
        /*007a*/ 	.short	0x0000


	//----- nvinfo : EIATTR_MAXREG_COUNT
	.align		4
        /*007c*/ 	.byte	0x03, 0x1b
        /*007e*/ 	.short	0x00ff


	//----- nvinfo : EIATTR_NUM_BARRIERS
	.align		4
        /*0080*/ 	.byte	0x02, 0x4c
        /*0082*/ 	.byte	0x01
	.zero		1


	//----- nvinfo : EIATTR_MERCURY_ISA_VERSION
	.align		4
        /*0084*/ 	.byte	0x03, 0x5f
        /*0086*/ 	.short	0x0101


	//----- nvinfo : EIATTR_COOP_GROUP_MASK_REGIDS
	.align		4
        /*0088*/ 	.byte	0x04, 0x29
        /*008a*/ 	.short	(.L_69 - .L_68)


	//   ....[0]....
.L_68:
        /*008c*/ 	.word	0xffffffff


	//   ....[1]....
        /*0090*/ 	.word	0xffffffff


	//   ....[2]....
        /*0094*/ 	.word	0xffffffff


	//   ....[3]....
        /*0098*/ 	.word	0xffffffff


	//   ....[4]....
        /*009c*/ 	.word	0xffffffff


	//   ....[5]....
        /*00a0*/ 	.word	0xffffffff


	//   ....[6]....
        /*00a4*/ 	.word	0xffffffff


	//   ....[7]....
        /*00a8*/ 	.word	0xffffffff


	//   ....[8]....
        /*00ac*/ 	.word	0xffffffff


	//   ....[9]....
        /*00b0*/ 	.word	0xffffffff


	//   ....[10]....
        /*00b4*/ 	.word	0x05000008


	//   ....[11]....
        /*00b8*/ 	.word	0x05000008


	//   ....[12]....
        /*00bc*/ 	.word	0x05000008


	//   ....[13]....
        /*00c0*/ 	.word	0x05000008


	//   ....[14]....
        /*00c4*/ 	.word	0x05000008


	//----- nvinfo : EIATTR_COOP_GROUP_INSTR_OFFSETS
	.align		4
.L_69:
        /*00c8*/ 	.byte	0x04, 0x28
        /*00ca*/ 	.short	(.L_71 - .L_70)


	//   ....[0]....
.L_70:
        /*00cc*/ 	.word	0x00001490


	//   ....[1]....
        /*00d0*/ 	.word	0x000014d0


	//   ....[2]....
        /*00d4*/ 	.word	0x000014f0


	//   ....[3]....
        /*00d8*/ 	.word	0x00001510


	//   ....[4]....
        /*00dc*/ 	.word	0x00001530


	//   ....[5]....
        /*00e0*/ 	.word	0x000016c0


	//   ....[6]....
        /*00e4*/ 	.word	0x000016e0


	//   ....[7]....
        /*00e8*/ 	.word	0x00001700


	//   ....[8]....
        /*00ec*/ 	.word	0x00001720


	//   ....[9]....
        /*00f0*/ 	.word	0x00001740


	//   ....[10]....
        /*00f4*/ 	.word	0x00002c20


	//   ....[11]....
        /*00f8*/ 	.word	0x00002c90


	//   ....[12]....
        /*00fc*/ 	.word	0x00002d00


	//   ....[13]....
        /*0100*/ 	.word	0x00002d70


	//   ....[14]....
        /*0104*/ 	.word	0x00002de0


	//----- nvinfo : EIATTR_VRC_CTA_INIT_COUNT
	.align		4
.L_71:
        /*0108*/ 	.byte	0x02, 0x4a
	.zero		1
	.zero		1


	//----- nvinfo : EIATTR_EXIT_INSTR_OFFSETS
	.align		4
        /*010c*/ 	.byte	0x04, 0x1c
        /*010e*/ 	.short	(.L_73 - .L_72)


	//   ....[0]....
.L_72:
        /*0110*/ 	.word	0x00002ad0


	//   ....[1]....
        /*0114*/ 	.word	0x00002bd0


	//----- nvinfo : EIATTR_CRS_STACK_SIZE
	.align		4
.L_73:
        /*0118*/ 	.byte	0x04, 0x1e
        /*011a*/ 	.short	(.L_75 - .L_74)
.L_74:
        /*011c*/ 	.word	0x00000000


	//----- nvinfo : EIATTR_CBANK_PARAM_SIZE
	.align		4
.L_75:
        /*0120*/ 	.byte	0x03, 0x19
        /*0122*/ 	.short	0x0030


	//----- nvinfo : EIATTR_PARAM_CBANK
	.align		4
        /*0124*/ 	.byte	0x04, 0x0a
        /*0126*/ 	.short	(.L_77 - .L_76)
	.align		4
.L_76:
        /*0128*/ 	.word	index@(.nv.constant0.add_rmsnorm_f16)
        /*012c*/ 	.short	0x0380
        /*012e*/ 	.short	0x0030


	//----- nvinfo : EIATTR_SW_WAR
	.align		4
.L_77:
        /*0130*/ 	.byte	0x04, 0x36
        /*0132*/ 	.short	(.L_79 - .L_78)
.L_78:
        /*0134*/ 	.word	0x00000008
.L_79:


//--------------------- .nv.info.add_rmsnorm_f32  --------------------------
	.section	.nv.info.add_rmsnorm_f32,"",@"SHT_CUDA_INFO"
	.sectionflags	@""
	.align	4


	//----- nvinfo : EIATTR_CUDA_API_VERSION
	.align		4
        /*0000*/ 	.byte	0x04, 0x37
        /*0002*/ 	.short	(.L_81 - .L_80)
.L_80:
        /*0004*/ 	.word	0x00000082


	//----- nvinfo : EIATTR_KPARAM_INFO
	.align		4
.L_81:
        /*0008*/ 	.byte	0x04, 0x17
        /*000a*/ 	.short	(.L_83 - .L_82)
.L_82:
        /*000c*/ 	.word	0x00000000
        /*0010*/ 	.short	0x0006
        /*0012*/ 	.short	0x002c
        /*0014*/ 	.byte	0x00, 0xf0, 0x11, 0x00


	//----- nvinfo : EIATTR_KPARAM_INFO
	.align		4
.L_83:
        /*0018*/ 	.byte	0x04, 0x17
        /*001a*/ 	.short	(.L_85 - .L_84)
.L_84:
        /*001c*/ 	.word	0x00000000
        /*0020*/ 	.short	0x0005
        /*0022*/ 	.short	0x0028
        /*0024*/ 	.byte	0x00, 0xf0, 0x11, 0x00


	//----- nvinfo : EIATTR_KPARAM_INFO
	.align		4
.L_85:
        /*0028*/ 	.byte	0x04, 0x17
        /*002a*/ 	.short	(.L_87 - .L_86)
.L_86:
        /*002c*/ 	.word	0x00000000
        /*0030*/ 	.short	0x0004
        /*0032*/ 	.short	0x0020
        /*0034*/ 	.byte	0x00, 0xf5, 0x21, 0x00


	//----- nvinfo : EIATTR_KPARAM_INFO
	.align		4
.L_87:
        /*0038*/ 	.byte	0x04, 0x17
        /*003a*/ 	.short	(.L_89 - .L_88)
.L_88:
        /*003c*/ 	.word	0x00000000
        /*0040*/ 	.short	0x0003
        /*0042*/ 	.short	0x0018
        /*0044*/ 	.byte	0x00, 0xf5, 0x21, 0x00


	//----- nvinfo : EIATTR_KPARAM_INFO
	.align		4
.L_89:
        /*0048*/ 	.byte	0x04, 0x17
        /*004a*/ 	.short	(.L_91 - .L_90)
.L_90:
        /*004c*/ 	.word	0x00000000
        /*0050*/ 	.short	0x0002
        /*0052*/ 	.short	0x0010
        /*0054*/ 	.byte	0x00, 0xf5, 0x21, 0x00


	//----- nvinfo : EIATTR_KPARAM_INFO
	.align		4
.L_91:
        /*0058*/ 	.byte	0x04, 0x17
        /*005a*/ 	.short	(.L_93 - .L_92)
.L_92:
        /*005c*/ 	.word	0x00000000
        /*0060*/ 	.short	0x0001
        /*0062*/ 	.short	0x0008
        /*0064*/ 	.byte	0x00, 0xf5, 0x21, 0x00


	//----- nvinfo : EIATTR_KPARAM_INFO
	.align		4
.L_93:
        /*0068*/ 	.byte	0x04, 0x17
        /*006a*/ 	.short	(.L_95 - .L_94)
.L_94:
        /*006c*/ 	.word	0x00000000
        /*0070*/ 	.short	0x0000
        /*0072*/ 	.short	0x0000
        /*0074*/ 	.byte	0x00, 0xf5, 0x21, 0x00


	//----- nvinfo : EIATTR_SPARSE_MMA_MASK
	.align		4
.L_95:
        /*0078*/ 	.byte	0x03, 0x50
        /*007a*/ 	.short	0x0000


	//----- nvinfo : EIATTR_MAXREG_COUNT
	.align		4
        /*007c*/ 	.byte	0x03, 0x1b
        /*007e*/ 	.short	0x00ff


	//----- nvinfo : EIATTR_NUM_BARRIERS
	.align		4
        /*0080*/ 	.byte	0x02, 0x4c
        /*0082*/ 	.byte	0x01
	.zero		1


	//----- nvinfo : EIATTR_MERCURY_ISA_VERSION
	.align		4
        /*0084*/ 	.byte	0x03, 0x5f
        /*0086*/ 	.short	0x0101


	//----- nvinfo : EIATTR_COOP_GROUP_MASK_REGIDS
	.align		4
        /*0088*/ 	.byte	0x04, 0x29
        /*008a*/ 	.short	(.L_97 - .L_96)


	//   ....[0]....
.L_96:
        /*008c*/ 	.word	0xffffffff


	//   ....[1]....
        /*0090*/ 	.word	0xffffffff


	//   ....[2]....
        /*0094*/ 	.word	0xffffffff


	//   ....[3]....
        /*0098*/ 	.word	0xffffffff


	//   ....[4]....
        /*009c*/ 	.word	0xffffffff


	//   ....[5]....
        /*00a0*/ 	.word	0xffffffff


	//   ....[6]....
        /*00a4*/ 	.word	0xffffffff


	//   ....[7]....
        /*00a8*/ 	.word	0xffffffff


	//   ....[8]....
        /*00ac*/ 	.word	0xffffffff


	//   ....[9]....
        /*00b0*/ 	.word	0xffffffff


	//   ....[10]....
        /*00b4*/ 	.word	0x05000008


	//   ....[11]....
        /*00b8*/ 	.word	0x05000008


	//   ....[12]....
        /*00bc*/ 	.word	0x05000008


	//   ....[13]....
        /*00c0*/ 	.word	0x05000008


	//   ....[14]....
        /*00c4*/ 	.word	0x05000008


	//----- nvinfo : EIATTR_COOP_GROUP_INSTR_OFFSETS
	.align		4
.L_97:
        /*00c8*/ 	.byte	0x04, 0x28
        /*00ca*/ 	.short	(.L_99 - .L_98)


	//   ....[0]....
.L_98:
        /*00cc*/ 	.word	0x00000c00


	//   ....[1]....
        /*00d0*/ 	.word	0x00000c40


	//   ....[2]....
        /*00d4*/ 	.word	0x00000c60


	//   ....[3]....
        /*00d8*/ 	.word	0x00000c80


	//   ....[4]....
        /*00dc*/ 	.word	0x00000ca0


	//   ....[5]....
        /*00e0*/ 	.word	0x00000e30


	//   ....[6]....
        /*00e4*/ 	.word	0x00000e50


	//   ....[7]....
        /*00e8*/ 	.word	0x00000e70


	//   ....[8]....
        /*00ec*/ 	.word	0x00000e90


	//   ....[9]....
        /*00f0*/ 	.word	0x00000eb0


	//   ....[10]....
        /*00f4*/ 	.word	0x00001b10


	//   ....[11]....
        /*00f8*/ 	.word	0x00001b80


	//   ....[12]....
        /*00fc*/ 	.word	0x00001bf0


	//   ....[13]....
        /*0100*/ 	.word	0x00001c60


	//   ....[14]....
        /*0104*/ 	.word	0x00001cd0


	//----- nvinfo : EIATTR_VRC_CTA_INIT_COUNT
	.align		4
.L_99:
        /*0108*/ 	.byte	0x02, 0x4a
	.zero		1
	.zero		1


	//----- nvinfo : EIATTR_EXIT_INSTR_OFFSETS
	.align		4
        /*010c*/ 	.byte	0x04, 0x1c
        /*010e*/ 	.short	(.L_101 - .L_100)


	//   ....[0]....
.L_100:
        /*0110*/ 	.word	0x000019f0


	//   ....[1]....
        /*0114*/ 	.word	0x00001ac0


	//----- nvinfo : EIATTR_CRS_STACK_SIZE
	.align		4
.L_101:
        /*0118*/ 	.byte	0x04, 0x1e
        /*011a*/ 	.short	(.L_103 - .L_102)
.L_102:
        /*011c*/ 	.word	0x00000000


	//----- nvinfo : EIATTR_CBANK_PARAM_SIZE
	.align		4
.L_103:
        /*0120*/ 	.byte	0x03, 0x19
        /*0122*/ 	.short	0x0030


	//----- nvinfo : EIATTR_PARAM_CBANK
	.align		4
        /*0124*/ 	.byte	0x04, 0x0a
        /*0126*/ 	.short	(.L_105 - .L_104)
	.align		4
.L_104:
        /*0128*/ 	.word	index@(.nv.constant0.add_rmsnorm_f32)
        /*012c*/ 	.short	0x0380
        /*012e*/ 	.short	0x0030


	//----- nvinfo : EIATTR_SW_WAR
	.align		4
.L_105:
        /*0130*/ 	.byte	0x04, 0x36
        /*0132*/ 	.short	(.L_107 - .L_106)
.L_106:
        /*0134*/ 	.word	0x00000008
.L_107:


//--------------------- .nv.callgraph             --------------------------
	.section	.nv.callgraph,"",@"SHT_CUDA_CALLGRAPH"
	.align	4
	.sectionentsize	8
	.align		4
        /*0000*/ 	.word	0x00000000
	.align		4
        /*0004*/ 	.word	0xffffffff
	.align		4
        /*0008*/ 	.word	0x00000000
	.align		4
        /*000c*/ 	.word	0xfffffffe
	.align		4
        /*0010*/ 	.word	0x00000000
	.align		4
        /*0014*/ 	.word	0xfffffffd
	.align		4
        /*0018*/ 	.word	0x00000000
	.align		4
        /*001c*/ 	.word	0xfffffffc


//--------------------- .text.add_rmsnorm_bf16    --------------------------
	.section	.text.add_rmsnorm_bf16,"ax",@progbits
	.align	128
        .global         add_rmsnorm_bf16
        .type           add_rmsnorm_bf16,@function
        .size           add_rmsnorm_bf16,(.L_x_117 - add_rmsnorm_bf16)
        .other          add_rmsnorm_bf16,@"STO_CUDA_ENTRY STV_DEFAULT"
add_rmsnorm_bf16:
.text.add_rmsnorm_bf16:
[----:B------:R-:W-:Y:S01]  /*0000*/  LDC R1, c[0x0][0x37c] ;  /* 0x0000df00ff017b82 */ /* 0x000fe20000000800 */
[----:B------:R-:W0:Y:S01]  /*0010*/  LDCU UR16, c[0x0][0x3a8] ;  /* 0x00007500ff1077ac */ /* 0x000e220008000800 */
[----:B------:R-:W1:Y:S06]  /*0020*/  S2R R6, SR_TID.X ;  /* 0x0000000000067919 */ /* 0x000e6c0000002100 */
[----:B------:R-:W2:Y:S01]  /*0030*/  S2UR UR6, SR_CTAID.X ;  /* 0x00000000000679c3 */ /* 0x000ea20000002500 */
[----:B------:R-:W-:Y:S01]  /*0040*/  BSSY.RECONVERGENT B0, `(.L_x_0) ;  /* 0x0000153000007945 */ /* 0x000fe20003800200 */
[----:B------:R-:W3:Y:S01]  /*0050*/  LDCU.64 UR18, c[0x0][0x398] ;  /* 0x00007300ff1277ac */ /* 0x000ee20008000a00 */
[----:B------:R-:W-:Y:S01]  /*0060*/  HFMA2 R7, -RZ, RZ, 0, 0 ;  /* 0x00000000ff077431 */ /* 0x000fe200000001ff */
[----:B------:R-:W4:Y:S01]  /*0070*/  LDCU.128 UR20, c[0x0][0x380] ;  /* 0x00007000ff1477ac */ /* 0x000f220008000c00 */
[----:B------:R-:W1:Y:S01]  /*0080*/  LDCU.64 UR12, c[0x0][0x358] ;  /* 0x00006b00ff0c77ac */ /* 0x000e620008000a00 */
[----:B------:R-:W1:Y:S01]  /*0090*/  LDCU.64 UR26, c[0x0][0x390] ;  /* 0x00007200ff1a77ac */ /* 0x000e620008000a00 */
[----:B0-----:R-:W-:Y:S01]  /*00a0*/  USHF.R.S32.HI UR4, URZ, 0x1f, UR16 ;  /* 0x0000001fff047899 */ /* 0x001fe20008011410 */
[----:B------:R-:W0:Y:S03]  /*00b0*/  LDCU.64 UR24, c[0x0][0x390] ;  /* 0x00007200ff1877ac */ /* 0x000e260008000a00 */
[----:B------:R-:W-:-:S02]  /*00c0*/  ULEA.HI UR4, UR4, UR16, URZ, 0x3 ;  /* 0x0000001004047291 */ /* 0x000fc4000f8f18ff */
[----:B--2---:R-:W-:Y:S02]  /*00d0*/  UIMAD UR6, UR6, UR16, URZ ;  /* 0x00000010060672a4 */ /* 0x004fe4000f8e02ff */
[----:B------:R-:W-:Y:S02]  /*00e0*/  USHF.R.S32.HI UR7, URZ, 0x3, UR4 ;  /* 0x00000003ff077899 */ /* 0x000fe40008011404 */
[----:B------:R-:W-:-:S04]  /*00f0*/  UIMAD.WIDE UR8, UR6, 0x2, URZ ;  /* 0x00000002060878a5 */ /* 0x000fc8000f8e02ff */
[----:B-1----:R-:W-:Y:S01]  /*0100*/  ISETP.GE.AND P0, PT, R6, UR7, PT ;  /* 0x0000000706007c0c */ /* 0x002fe2000bf06270 */
[----:B---3--:R-:W-:Y:S02]  /*0110*/  UIADD3 UR10, UP0, UPT, UR8, UR18, URZ ;  /* 0x00000012080a7290 */ /* 0x008fe4000ff1e0ff */
[----:B----4-:R-:W-:Y:S02]  /*0120*/  UIADD3 UR14, UP1, UPT, UR8, UR20, URZ ;  /* 0x00000014080e7290 */ /* 0x010fe4000ff3e0ff */
[----:B------:R-:W-:Y:S02]  /*0130*/  UIADD3.X UR11, UPT, UPT, UR9, UR19, URZ, UP0, !UPT ;  /* 0x00000013090b7290 */ /* 0x000fe400087fe4ff */
[----:B------:R-:W-:Y:S01]  /*0140*/  UIADD3 UR4, UP2, UPT, UR8, UR22, URZ ;  /* 0x0000001608047290 */ /* 0x000fe2000ff5e0ff */
[----:B------:R-:W-:Y:S01]  /*0150*/  MOV R18, UR10 ;  /* 0x0000000a00127c02 */ /* 0x000fe20008000f00 */
[----:B------:R-:W-:Y:S01]  /*0160*/  UIADD3.X UR15, UPT, UPT, UR9, UR21, URZ, UP1, !UPT ;  /* 0x00000015090f7290 */ /* 0x000fe20008ffe4ff */
[----:B------:R-:W-:Y:S01]  /*0170*/  IMAD.U32 R16, RZ, RZ, UR14 ;  /* 0x0000000eff107e24 */ /* 0x000fe2000f8e00ff */
[----:B------:R-:W-:Y:S01]  /*0180*/  UIADD3.X UR5, UPT, UPT, UR9, UR23, URZ, UP2, !UPT ;  /* 0x0000001709057290 */ /* 0x000fe200097fe4ff */
[----:B------:R-:W-:-:S03]  /*0190*/  MOV R19, UR11 ;  /* 0x0000000b00137c02 */ /* 0x000fc60008000f00 */
[----:B------:R-:W-:Y:S01]  /*01a0*/  IMAD.U32 R17, RZ, RZ, UR15 ;  /* 0x0000000fff117e24 */ /* 0x000fe2000f8e00ff */
[----:B0-----:R-:W-:Y:S07]  /*01b0*/  @P0 BRA `(.L_x_1) ;  /* 0x0000001000ec0947 */ /* 0x001fee0003800000 */
[----:B------:R-:W0:Y:S01]  /*01c0*/  LDC R0, c[0x0][0x360] ;  /* 0x0000d800ff007b82 */ /* 0x000e220000000800 */
[----:B------:R-:W-:Y:S01]  /*01d0*/  BSSY.RECONVERGENT B1, `(.L_x_2) ;  /* 0x0000061000017945 */ /* 0x000fe20003800200 */
[----:B0-----:R-:W0:Y:S01]  /*01e0*/  I2F.U32.RP R8, R0 ;  /* 0x0000000000087306 */ /* 0x001e220000209000 */
[----:B------:R-:W-:Y:S01]  /*01f0*/  IMAD.IADD R4, R6, 0x1, R0 ;  /* 0x0000000106047824 */ /* 0x000fe200078e0200 */
[----:B------:R-:W-:-:S04]  /*0200*/  ISETP.NE.U32.AND P2, PT, R0, RZ, PT ;  /* 0x000000ff0000720c */ /* 0x000fc80003f45070 */
[C---:B------:R-:W-:Y:S02]  /*0210*/  ISETP.GE.U32.AND P0, PT, R4.reuse, UR7, PT ;  /* 0x0000000704007c0c */ /* 0x040fe4000bf06070 */
[----:B------:R-:W-:Y:S02]  /*0220*/  VIMNMX.U32 R5, PT, PT, R4, UR7, !PT ;  /* 0x0000000704057c48 */ /* 0x000fe4000ffe0000 */
[----:B------:R-:W-:-:S04]  /*0230*/  SEL R7, RZ, 0x1, P0 ;  /* 0x00000001ff077807 */ /* 0x000fc80000000000 */
[----:B------:R-:W-:Y:S01]  /*0240*/  IADD3 R5, PT, PT, R5, -R4, -R7 ;  /* 0x8000000405057210 */ /* 0x000fe20007ffe807 */
[----:B0-----:R-:W0:Y:S02]  /*0250*/  MUFU.RCP R8, R8 ;  /* 0x0000000800087308 */ /* 0x001e240000001000 */
[----:B0-----:R-:W-:-:S06]  /*0260*/  VIADD R2, R8, 0xffffffe ;  /* 0x0ffffffe08027836 */ /* 0x001fcc0000000000 */
[----:B------:R0:W1:Y:S02]  /*0270*/  F2I.FTZ.U32.TRUNC.NTZ R3, R2 ;  /* 0x0000000200037305 */ /* 0x000064000021f000 */
[----:B0-----:R-:W-:Y:S02]  /*0280*/  MOV R2, RZ ;  /* 0x000000ff00027202 */ /* 0x001fe40000000f00 */
[----:B-1----:R-:W-:-:S05]  /*0290*/  IADD3 R9, PT, PT, RZ, -R3, RZ ;  /* 0x80000003ff097210 */ /* 0x002fca0007ffe0ff */
[----:B------:R-:W-:-:S04]  /*02a0*/  IMAD R9, R9, R0, RZ ;  /* 0x0000000009097224 */ /* 0x000fc800078e02ff */
[----:B------:R-:W-:-:S06]  /*02b0*/  IMAD.HI.U32 R8, R3, R9, R2 ;  /* 0x0000000903087227 */ /* 0x000fcc00078e0002 */
[----:B------:R-:W-:-:S04]  /*02c0*/  IMAD.HI.U32 R8, R8, R5, RZ ;  /* 0x0000000508087227 */ /* 0x000fc800078e00ff */
[----:B------:R-:W-:-:S04]  /*02d0*/  IMAD.MOV R2, RZ, RZ, -R8 ;  /* 0x000000ffff027224 */ /* 0x000fc800078e0a08 */
[----:B------:R-:W-:-:S05]  /*02e0*/  IMAD R5, R0, R2, R5 ;  /* 0x0000000200057224 */ /* 0x000fca00078e0205 */
[----:B------:R-:W-:-:S13]  /*02f0*/  ISETP.GE.U32.AND P0, PT, R5, R0, PT ;  /* 0x000000000500720c */ /* 0x000fda0003f06070 */
[----:B------:R-:W-:Y:S01]  /*0300*/  @P0 IADD3 R5, PT, PT, R5, -R0, RZ ;  /* 0x8000000005050210 */ /* 0x000fe20007ffe0ff */
[----:B------:R-:W-:-:S03]  /*0310*/  @P0 VIADD R8, R8, 0x1 ;  /* 0x0000000108080836 */ /* 0x000fc60000000000 */
[----:B------:R-:W-:Y:S01]  /*0320*/  ISETP.GE.U32.AND P1, PT, R5, R0, PT ;  /* 0x000000000500720c */ /* 0x000fe20003f26070 */
[----:B------:R-:W-:-:S12]  /*0330*/  IMAD.MOV.U32 R5, RZ, RZ, R6 ;  /* 0x000000ffff057224 */ /* 0x000fd800078e0006 */
[----:B------:R-:W-:Y:S02]  /*0340*/  @P1 IADD3 R8, PT, PT, R8, 0x1, RZ ;  /* 0x0000000108081810 */ /* 0x000fe40007ffe0ff */
[----:B------:R-:W-:-:S05]  /*0350*/  @!P2 LOP3.LUT R8, RZ, R0, RZ, 0x33, !PT ;  /* 0x00000000ff08a212 */ /* 0x000fca00078e33ff */
[----:B------:R-:W-:Y:S01]  /*0360*/  IMAD.IADD R4, R7, 0x1, R8 ;  /* 0x0000000107047824 */ /* 0x000fe200078e0208 */
[----:B------:R-:W-:-:S04]  /*0370*/  MOV R7, RZ ;  /* 0x000000ff00077202 */ /* 0x000fc80000000f00 */
[C---:B------:R-:W-:Y:S02]  /*0380*/  LOP3.LUT R2, R4.reuse, 0x3, RZ, 0xc0, !PT ;  /* 0x0000000304027812 */ /* 0x040fe400078ec0ff */
[----:B------:R-:W-:Y:S02]  /*0390*/  ISETP.GE.U32.AND P0, PT, R4, 0x3, PT ;  /* 0x000000030400780c */ /* 0x000fe40003f06070 */
[----:B------:R-:W-:-:S13]  /*03a0*/  ISETP.NE.AND P1, PT, R2, 0x3, PT ;  /* 0x000000030200780c */ /* 0x000fda0003f25270 */
[----:B------:R-:W-:Y:S05]  /*03b0*/  @!P1 BRA `(.L_x_3) ;  /* 0x0000000400089947 */ /* 0x000fea0003800000 */
[----:B------:R-:W-:Y:S01]  /*03c0*/  IADD3 R4, PT, PT, R4, 0x1, RZ ;  /* 0x0000000104047810 */ /* 0x000fe20007ffe0ff */
[----:B------:R-:W-:Y:S01]  /*03d0*/  IMAD.U32 R2, RZ, RZ, UR8 ;  /* 0x00000008ff027e24 */ /* 0x000fe2000f8e00ff */
[----:B------:R-:W-:Y:S01]  /*03e0*/  MOV R3, UR9 ;  /* 0x0000000900037c02 */ /* 0x000fe20008000f00 */
[----:B------:R-:W-:Y:S01]  /*03f0*/  IMAD.MOV.U32 R7, RZ, RZ, RZ ;  /* 0x000000ffff077224 */ /* 0x000fe200078e00ff */
[----:B------:R-:W-:Y:S02]  /*0400*/  LOP3.LUT R4, R4, 0x3, RZ, 0xc0, !PT ;  /* 0x0000000304047812 */ /* 0x000fe400078ec0ff */
[----:B------:R-:W-:Y:S01]  /*0410*/  MOV R5, R6 ;  /* 0x0000000600057202 */ /* 0x000fe20000000f00 */
[----:B------:R-:W-:-:S04]  /*0420*/  IMAD.WIDE.U32 R2, R6, 0x10, R2 ;  /* 0x0000001006027825 */ /* 0x000fc800078e0002 */
[----:B------:R-:W-:-:S07]  /*0430*/  IMAD.MOV R4, RZ, RZ, -R4 ;  /* 0x000000ffff047224 */ /* 0x000fce00078e0a04 */
.L_x_4:
[C---:B0-----:R-:W-:Y:S02]  /*0440*/  IADD3 R10, P1, PT, R2.reuse, UR24, RZ ;  /* 0x00000018020a7c10 */ /* 0x041fe4000ff3e0ff */
[----:B------:R-:W-:Y:S02]  /*0450*/  IADD3 R12, P2, PT, R2, UR18, RZ ;  /* 0x00000012020c7c10 */ /* 0x000fe4000ff5e0ff */
[C---:B------:R-:W-:Y:S02]  /*0460*/  IADD3.X R11, PT, PT, R3.reuse, UR25, RZ, P1, !PT ;  /* 0x00000019030b7c10 */ /* 0x040fe40008ffe4ff */
[----:B------:R-:W-:-:S04]  /*0470*/  IADD3.X R13, PT, PT, R3, UR19, RZ, P2, !PT ;  /* 0x00000013030d7c10 */ /* 0x000fc800097fe4ff */
[----:B------:R-:W2:Y:S04]  /*0480*/  LDG.E.128.CONSTANT R8, desc[UR12][R10.64] ;  /* 0x0000000c0a087981 */ /* 0x000ea8000c1e9d00 */
[----:B------:R-:W3:Y:S01]  /*0490*/  LDG.E.128.CONSTANT R12, desc[UR12][R12.64] ;  /* 0x0000000c0c0c7981 */ /* 0x000ee2000c1e9d00 */
[----:B------:R-:W-:Y:S01]  /*04a0*/  IADD3 R4, PT, PT, R4, 0x1, RZ ;  /* 0x0000000104047810 */ /* 0x000fe20007ffe0ff */
[----:B------:R-:W-:Y:S01]  /*04b0*/  IMAD.IADD R5, R0, 0x1, R5 ;  /* 0x0000000100057824 */ /* 0x000fe200078e0205 */
[C---:B--2---:R-:W-:Y:S02]  /*04c0*/  SHF.L.U32 R22, R8.reuse, 0x10, RZ ;  /* 0x0000001008167819 */ /* 0x044fe400000006ff */
[----:B------:R-:W-:Y:S01]  /*04d0*/  PRMT R23, R8, 0x7632, R23 ;  /* 0x0000763208177816 */ /* 0x000fe20000000017 */
[C---:B---3--:R-:W-:Y:S01]  /*04e0*/  IMAD.U32 R21, R12.reuse, 0x10000, RZ ;  /* 0x000100000c157824 */ /* 0x048fe200078e00ff */
[----:B------:R-:W-:Y:S01]  /*04f0*/  PRMT R12, R12, 0x7632, R12 ;  /* 0x000076320c0c7816 */ /* 0x000fe2000000000c */
[----:B------:R-:W-:Y:S01]  /*0500*/  IMAD.U32 R24, R14, 0x10000, RZ ;  /* 0x000100000e187824 */ /* 0x000fe200078e00ff */
[----:B------:R-:W-:Y:S01]  /*0510*/  PRMT R8, R11, 0x7632, R8 ;  /* 0x000076320b087816 */ /* 0x000fe20000000008 */
[----:B------:R-:W-:Y:S01]  /*0520*/  FADD R22, R22, R21 ;  /* 0x0000001516167221 */ /* 0x000fe20000000000 */
[----:B------:R-:W-:Y:S01]  /*0530*/  SHF.L.U32 R21, R10, 0x10, RZ ;  /* 0x000000100a157819 */ /* 0x000fe200000006ff */
[----:B------:R-:W-:Y:S01]  /*0540*/  IMAD.U32 R26, R15, 0x10000, RZ ;  /* 0x000100000f1a7824 */ /* 0x000fe200078e00ff */
[----:B------:R-:W-:Y:S01]  /*0550*/  SHF.L.U32 R11, R11, 0x10, RZ ;  /* 0x000000100b0b7819 */ /* 0x000fe200000006ff */
[----:B------:R-:W-:Y:S01]  /*0560*/  IMAD.U32 R12, R12, 0x10000, RZ ;  /* 0x000100000c0c7824 */ /* 0x000fe200078e00ff */
[----:B------:R-:W-:Y:S01]  /*0570*/  SHF.L.U32 R23, R23, 0x10, RZ ;  /* 0x0000001017177819 */ /* 0x000fe200000006ff */
[----:B------:R-:W-:Y:S01]  /*0580*/  IMAD.U32 R25, R13, 0x10000, RZ ;  /* 0x000100000d197824 */ /* 0x000fe200078e00ff */
[----:B------:R-:W-:Y:S01]  /*0590*/  PRMT R10, R10, 0x7632, R10 ;  /* 0x000076320a0a7816 */ /* 0x000fe2000000000a */
[----:B------:R-:W-:Y:S01]  /*05a0*/  FADD R21, R21, R24 ;  /* 0x0000001815157221 */ /* 0x000fe20000000000 */
[----:B------:R-:W-:-:S02]  /*05b0*/  SHF.L.U32 R20, R9, 0x10, RZ ;  /* 0x0000001009147819 */ /* 0x000fc400000006ff */
[----:B------:R-:W-:Y:S02]  /*05c0*/  PRMT R9, R9, 0x7632, R9 ;  /* 0x0000763209097816 */ /* 0x000fe40000000009 */
[----:B------:R-:W-:Y:S01]  /*05d0*/  PRMT R13, R13, 0x7632, R13 ;  /* 0x000076320d0d7816 */ /* 0x000fe2000000000d */
[----:B------:R-:W-:Y:S01]  /*05e0*/  FADD R20, R20, R25 ;  /* 0x0000001914147221 */ /* 0x000fe20000000000 */
[----:B------:R-:W-:Y:S01]  /*05f0*/  PRMT R24, R14, 0x7632, R24 ;  /* 0x000076320e187816 */ /* 0x000fe20000000018 */
[----:B------:R-:W-:Y:S01]  /*0600*/  FADD R14, R11, R26 ;  /* 0x0000001a0b0e7221 */ /* 0x000fe20000000000 */
[----:B------:R-:W-:Y:S01]  /*0610*/  PRMT R15, R15, 0x7632, R15 ;  /* 0x000076320f0f7816 */ /* 0x000fe2000000000f */
[----:B------:R-:W-:Y:S01]  /*0620*/  FADD R11, R23, R12 ;  /* 0x0000000c170b7221 */ /* 0x000fe20000000000 */
[----:B------:R-:W-:Y:S01]  /*0630*/  IMAD.U32 R12, R10, 0x10000, RZ ;  /* 0x000100000a0c7824 */ /* 0x000fe200078e00ff */
[----:B------:R-:W-:Y:S02]  /*0640*/  SHF.L.U32 R9, R9, 0x10, RZ ;  /* 0x0000001009097819 */ /* 0x000fe400000006ff */
[----:B------:R-:W-:Y:S01]  /*0650*/  SHF.L.U32 R10, R13, 0x10, RZ ;  /* 0x000000100d0a7819 */ /* 0x000fe200000006ff */
[----:B------:R-:W-:Y:S01]  /*0660*/  IMAD.U32 R13, R24, 0x10000, RZ ;  /* 0x00010000180d7824 */ /* 0x000fe200078e00ff */
[----:B------:R-:W-:Y:S01]  /*0670*/  SHF.L.U32 R23, R8, 0x10, RZ ;  /* 0x0000001008177819 */ /* 0x000fe200000006ff */
[----:B------:R-:W-:-:S02]  /*0680*/  IMAD.U32 R26, R15, 0x10000, RZ ;  /* 0x000100000f1a7824 */ /* 0x000fc400078e00ff */
[-C--:B------:R-:W-:Y:S01]  /*0690*/  FFMA R8, R22, R22.reuse, R7 ;  /* 0x0000001616087223 */ /* 0x080fe20000000007 */
[----:B------:R-:W-:Y:S01]  /*06a0*/  FADD R15, R9, R10 ;  /* 0x0000000a090f7221 */ /* 0x000fe20000000000 */
[----:B------:R-:W-:Y:S01]  /*06b0*/  FADD R24, R12, R13 ;  /* 0x0000000d0c187221 */ /* 0x000fe20000000000 */
[----:B------:R-:W-:Y:S01]  /*06c0*/  FADD R7, R23, R26 ;  /* 0x0000001a17077221 */ /* 0x000fe20000000000 */
[C---:B------:R-:W-:Y:S01]  /*06d0*/  FFMA R9, R11.reuse, R11, R8 ;  /* 0x0000000b0b097223 */ /* 0x040fe20000000008 */
[----:B------:R-:W-:Y:S02]  /*06e0*/  IADD3 R12, P1, PT, R2, UR20, RZ ;  /* 0x00000014020c7c10 */ /* 0x000fe4000ff3e0ff */
[----:B------:R-:W-:Y:S01]  /*06f0*/  F2FP.BF16.F32.PACK_AB R8, R11, R22 ;  /* 0x000000160b08723e */ /* 0x000fe200000010ff */
[-C--:B------:R-:W-:Y:S01]  /*0700*/  FFMA R22, R20, R20.reuse, R9 ;  /* 0x0000001414167223 */ /* 0x080fe20000000009 */
[----:B------:R-:W-:Y:S01]  /*0710*/  IADD3.X R13, PT, PT, R3, UR21, RZ, P1, !PT ;  /* 0x00000015030d7c10 */ /* 0x000fe20008ffe4ff */
[----:B------:R-:W-:Y:S01]  /*0720*/  IMAD.WIDE.U32 R2, R0, 0x10, R2 ;  /* 0x0000001000027825 */ /* 0x000fe200078e0002 */
[----:B------:R-:W-:-:S03]  /*0730*/  F2FP.BF16.F32.PACK_AB R9, R15, R20 ;  /* 0x000000140f09723e */ /* 0x000fc600000010ff */
[----:B------:R-:W-:Y:S01]  /*0740*/  FFMA R22, R15, R15, R22 ;  /* 0x0000000f0f167223 */ /* 0x000fe20000000016 */
[-C--:B------:R-:W-:Y:S02]  /*0750*/  F2FP.BF16.F32.PACK_AB R10, R24, R21.reuse ;  /* 0x00000015180a723e */ /* 0x080fe400000010ff */
[----:B------:R-:W-:Y:S01]  /*0760*/  F2FP.BF16.F32.PACK_AB R11, R7, R14 ;  /* 0x0000000e070b723e */ /* 0x000fe200000010ff */
[----:B------:R-:W-:Y:S01]  /*0770*/  FFMA R21, R21, R21, R22 ;  /* 0x0000001515157223 */ /* 0x000fe20000000016 */
[----:B------:R-:W-:-:S03]  /*0780*/  ISETP.NE.AND P1, PT, R4, RZ, PT ;  /* 0x000000ff0400720c */ /* 0x000fc60003f25270 */
[----:B------:R0:W-:Y:S01]  /*0790*/  STG.E.128 desc[UR12][R12.64], R8 ;  /* 0x000000080c007986 */ /* 0x0001e2000c101d0c */
[----:B------:R-:W-:-:S04]  /*07a0*/  FFMA R21, R24, R24, R21 ;  /* 0x0000001818157223 */ /* 0x000fc80000000015 */
[----:B------:R-:W-:-:S04]  /*07b0*/  FFMA R14, R14, R14, R21 ;  /* 0x0000000e0e0e7223 */ /* 0x000fc80000000015 */
[----:B------:R-:W-:Y:S01]  /*07c0*/  FFMA R7, R7, R7, R14 ;  /* 0x0000000707077223 */ /* 0x000fe2000000000e */
[----:B------:R-:W-:Y:S06]  /*07d0*/  @P1 BRA `(.L_x_4) ;  /* 0xfffffffc00181947 */ /* 0x000fec000383ffff */
.L_x_3:
[----:B------:R-:W-:Y:S05]  /*07e0*/  BSYNC.RECONVERGENT B1 ;  /* 0x0000000000017941 */ /* 0x000fea0003800200 */
.L_x_2:
[----:B------:R-:W-:Y:S05]  /*07f0*/  @!P0 BRA `(.L_x_1) ;  /* 0x0000000c005c8947 */ /* 0x000fea0003800000 */
[C---:B------:R-:W-:Y:S01]  /*0800*/  LEA R4, R0.reuse, R5, 0x1 ;  /* 0x0000000500047211 */ /* 0x040fe200078e08ff */
[----:B------:R-:W-:Y:S02]  /*0810*/  IMAD R3, R0, 0x3, R5 ;  /* 0x0000000300037824 */ /* 0x000fe400078e0205 */
[----:B------:R-:W-:-:S07]  /*0820*/  IMAD.IADD R2, R5, 0x1, R0 ;  /* 0x0000000105027824 */ /* 0x000fce00078e0200 */
.L_x_5:
[----:B-1----:R-:W-:Y:S01]  /*0830*/  HFMA2 R14, -RZ, RZ, 0, 9.5367431640625e-07 ;  /* 0x00000010ff0e7431 */ /* 0x002fe200000001ff */
[----:B------:R-:W-:Y:S01]  /*0840*/  UIMAD.WIDE UR10, UR6, 0x2, UR26 ;  /* 0x00000002060a78a5 */ /* 0x000fe2000f8e021a */
[----:B0-----:R-:W-:-:S06]  /*0850*/  IMAD.WIDE.U32 R8, R5, 0x10, R18 ;  /* 0x0000001005087825 */ /* 0x001fcc00078e0012 */
[----:B------:R-:W2:Y:S01]  /*0860*/  LDG.E.128.CONSTANT R8, desc[UR12][R8.64] ;  /* 0x0000000c08087981 */ /* 0x000ea2000c1e9d00 */
[----:B------:R-:W-:-:S06]  /*0870*/  IMAD.WIDE.U32 R14, R5, R14, UR10 ;  /* 0x0000000a050e7e25 */ /* 0x000fcc000f8e000e */
[----:B------:R-:W3:Y:S01]  /*0880*/  LDG.E.128.CONSTANT R12, desc[UR12][R14.64] ;  /* 0x0000000c0e0c7981 */ /* 0x000ee2000c1e9d00 */
[----:B------:R-:W-:-:S04]  /*0890*/  IMAD.WIDE.U32 R28, R2, 0x10, R18 ;  /* 0x00000010021c7825 */ /* 0x000fc800078e0012 */
[----:B--2---:R-:W-:Y:S02]  /*08a0*/  IMAD.U32 R20, R8, 0x10000, RZ ;  /* 0x0001000008147824 */ /* 0x004fe400078e00ff */
[----:B------:R-:W-:Y:S01]  /*08b0*/  IMAD.U32 R25, R9, 0x10000, RZ ;  /* 0x0001000009197824 */ /* 0x000fe200078e00ff */
[----:B---3--:R-:W-:Y:S02]  /*08c0*/  SHF.L.U32 R21, R12, 0x10, RZ ;  /* 0x000000100c157819 */ /* 0x008fe400000006ff */
[----:B------:R-:W-:Y:S02]  /*08d0*/  SHF.L.U32 R22, R13, 0x10, RZ ;  /* 0x000000100d167819 */ /* 0x000fe400000006ff */
[----:B------:R-:W-:Y:S01]  /*08e0*/  PRMT R8, R15, 0x7632, R8 ;  /* 0x000076320f087816 */ /* 0x000fe20000000008 */
[----:B------:R-:W-:Y:S01]  /*08f0*/  FADD R21, R21, R20 ;  /* 0x0000001415157221 */ /* 0x000fe20000000000 */
[----:B------:R-:W-:Y:S01]  /*0900*/  PRMT R26, R9, 0x7632, R26 ;  /* 0x00007632091a7816 */ /* 0x000fe2000000001a */
[----:B------:R-:W-:Y:S01]  /*0910*/  FADD R20, R22, R25 ;  /* 0x0000001916147221 */ /* 0x000fe20000000000 */
[----:B------:R-:W-:-:S02]  /*0920*/  SHF.L.U32 R22, R14, 0x10, RZ ;  /* 0x000000100e167819 */ /* 0x000fc400000006ff */
[----:B------:R-:W-:Y:S01]  /*0930*/  PRMT R9, R11, 0x7632, R9 ;  /* 0x000076320b097816 */ /* 0x000fe20000000009 */
[----:B------:R-:W-:Y:S01]  /*0940*/  IMAD.U32 R23, R10, 0x10000, RZ ;  /* 0x000100000a177824 */ /* 0x000fe200078e00ff */
[----:B------:R-:W-:Y:S02]  /*0950*/  PRMT R12, R12, 0x7632, R12 ;  /* 0x000076320c0c7816 */ /* 0x000fe4000000000c */
[----:B------:R-:W-:Y:S02]  /*0960*/  PRMT R13, R13, 0x7632, R13 ;  /* 0x000076320d0d7816 */ /* 0x000fe4000000000d */
[----:B------:R-:W-:Y:S02]  /*0970*/  PRMT R14, R14, 0x7632, R14 ;  /* 0x000076320e0e7816 */ /* 0x000fe4000000000e */
[----:B------:R-:W-:Y:S02]  /*0980*/  PRMT R27, R8, 0x7632, R27 ;  /* 0x00007632081b7816 */ /* 0x000fe4000000001b */
[----:B------:R-:W-:-:S02]  /*0990*/  PRMT R24, R10, 0x7632, R24 ;  /* 0x000076320a187816 */ /* 0x000fc40000000018 */
[----:B------:R-:W-:Y:S02]  /*09a0*/  SHF.L.U32 R10, R11, 0x10, RZ ;  /* 0x000000100b0a7819 */ /* 0x000fe400000006ff */
[----:B------:R-:W-:Y:S01]  /*09b0*/  SHF.L.U32 R11, R9, 0x10, RZ ;  /* 0x00000010090b7819 */ /* 0x000fe200000006ff */
[----:B------:R-:W-:Y:S01]  /*09c0*/  IMAD.U32 R25, R15, 0x10000, RZ ;  /* 0x000100000f197824 */ /* 0x000fe200078e00ff */
[----:B------:R-:W-:Y:S01]  /*09d0*/  SHF.L.U32 R26, R26, 0x10, RZ ;  /* 0x000000101a1a7819 */ /* 0x000fe200000006ff */
[----:B------:R-:W-:Y:S01]  /*09e0*/  IMAD.U32 R27, R27, 0x10000, RZ ;  /* 0x000100001b1b7824 */ /* 0x000fe200078e00ff */
[----:B------:R-:W-:Y:S01]  /*09f0*/  SHF.L.U32 R9, R14, 0x10, RZ ;  /* 0x000000100e097819 */ /* 0x000fe200000006ff */
[----:B------:R-:W-:Y:S01]  /*0a00*/  IMAD.U32 R24, R24, 0x10000, RZ ;  /* 0x0001000018187824 */ /* 0x000fe200078e00ff */
[----:B------:R-:W-:Y:S01]  /*0a10*/  SHF.L.U32 R12, R12, 0x10, RZ ;  /* 0x000000100c0c7819 */ /* 0x000fe200000006ff */
[----:B------:R-:W-:Y:S02]  /*0a20*/  IMAD.U32 R8, R8, 0x10000, RZ ;  /* 0x0001000008087824 */ /* 0x000fe400078e00ff */
[----:B------:R-:W-:-:S02]  /*0a30*/  IMAD.U32 R13, R13, 0x10000, RZ ;  /* 0x000100000d0d7824 */ /* 0x000fc400078e00ff */
[----:B------:R-:W-:Y:S01]  /*0a40*/  FADD R23, R22, R23 ;  /* 0x0000001716177221 */ /* 0x000fe20000000000 */
[----:B------:R-:W-:Y:S01]  /*0a50*/  FADD R25, R25, R10 ;  /* 0x0000000a19197221 */ /* 0x000fe20000000000 */
[----:B------:R-:W-:Y:S01]  /*0a60*/  FADD R22, R8, R11 ;  /* 0x0000000b08167221 */ /* 0x000fe20000000000 */
[----:B------:R-:W-:Y:S01]  /*0a70*/  FADD R24, R9, R24 ;  /* 0x0000001809187221 */ /* 0x000fe20000000000 */
[----:B------:R-:W-:Y:S01]  /*0a80*/  FADD R26, R13, R26 ;  /* 0x0000001a0d1a7221 */ /* 0x000fe20000000000 */
[----:B------:R-:W-:Y:S01]  /*0a90*/  FADD R27, R12, R27 ;  /* 0x0000001b0c1b7221 */ /* 0x000fe20000000000 */
[----:B------:R-:W-:Y:S01]  /*0aa0*/  IMAD.WIDE.U32 R12, R5, 0x10, R16 ;  /* 0x00000010050c7825 */ /* 0x000fe200078e0010 */
[----:B------:R-:W-:Y:S02]  /*0ab0*/  F2FP.BF16.F32.PACK_AB R11, R22, R25 ;  /* 0x00000019160b723e */ /* 0x000fe400000010ff */
[----:B------:R-:W-:Y:S02]  /*0ac0*/  F2FP.BF16.F32.PACK_AB R10, R24, R23 ;  /* 0x00000017180a723e */ /* 0x000fe400000010ff */
[----:B------:R-:W-:-:S02]  /*0ad0*/  F2FP.BF16.F32.PACK_AB R9, R26, R20 ;  /* 0x000000141a09723e */ /* 0x000fc400000010ff */
[----:B------:R-:W-:Y:S01]  /*0ae0*/  F2FP.BF16.F32.PACK_AB R8, R27, R21 ;  /* 0x000000151b08723e */ /* 0x000fe200000010ff */
[----:B------:R-:W-:-:S04]  /*0af0*/  IMAD.MOV.U32 R15, RZ, RZ, 0x10 ;  /* 0x00000010ff0f7424 */ /* 0x000fc800078e00ff */
[----:B------:R0:W-:Y:S02]  /*0b00*/  STG.E.128 desc[UR12][R12.64], R8 ;  /* 0x000000080c007986 */ /* 0x0001e4000c101d0c */
[----:B0-----:R-:W-:Y:S02]  /*0b10*/  IMAD.WIDE.U32 R12, R2, R15, UR10 ;  /* 0x0000000a020c7e25 */ /* 0x001fe4000f8e000f */
[----:B------:R0:W2:Y:S04]  /*0b20*/  LDG.E.128.CONSTANT R8, desc[UR12][R28.64] ;  /* 0x0000000c1c087981 */ /* 0x0000a8000c1e9d00 */
[----:B------:R-:W3:Y:S01]  /*0b30*/  LDG.E.128.CONSTANT R12, desc[UR12][R12.64] ;  /* 0x0000000c0c0c7981 */ /* 0x000ee2000c1e9d00 */
[----:B------:R-:W-:-:S04]  /*0b40*/  FFMA R7, R21, R21, R7 ;  /* 0x0000001515077223 */ /* 0x000fc80000000007 */
[----:B------:R-:W-:-:S04]  /*0b50*/  FFMA R7, R27, R27, R7 ;  /* 0x0000001b1b077223 */ /* 0x000fc80000000007 */
[----:B------:R-:W-:-:S04]  /*0b60*/  FFMA R7, R20, R20, R7 ;  /* 0x0000001414077223 */ /* 0x000fc80000000007 */
[----:B------:R-:W-:-:S04]  /*0b70*/  FFMA R26, R26, R26, R7 ;  /* 0x0000001a1a1a7223 */ /* 0x000fc80000000007 */
[----:B------:R-:W-:-:S04]  /*0b80*/  FFMA R23, R23, R23, R26 ;  /* 0x0000001717177223 */ /* 0x000fc8000000001a */
[----:B0-----:R-:W-:Y:S01]  /*0b90*/  FFMA R29, R24, R24, R23 ;  /* 0x00000018181d7223 */ /* 0x001fe20000000017 */
[----:B--2---:R-:W-:Y:S01]  /*0ba0*/  SHF.L.U32 R20, R8, 0x10, RZ ;  /* 0x0000001008147819 */ /* 0x004fe200000006ff */
[----:B---3--:R-:W-:Y:S01]  /*0bb0*/  IMAD.U32 R21, R12, 0x10000, RZ ;  /* 0x000100000c157824 */ /* 0x008fe200078e00ff */
[----:B------:R-:W-:-:S03]  /*0bc0*/  SHF.L.U32 R7, R9, 0x10, RZ ;  /* 0x0000001009077819 */ /* 0x000fc600000006ff */
[----:B------:R-:W-:Y:S01]  /*0bd0*/  FADD R21, R21, R20 ;  /* 0x0000001415157221 */ /* 0x000fe20000000000 */
[----:B------:R-:W-:Y:S01]  /*0be0*/  SHF.L.U32 R20, R13, 0x10, RZ ;  /* 0x000000100d147819 */ /* 0x000fe200000006ff */
[----:B------:R-:W-:Y:S02]  /*0bf0*/  IMAD.U32 R24, R10, 0x10000, RZ ;  /* 0x000100000a187824 */ /* 0x000fe400078e00ff */
[----:B------:R-:W-:Y:S02]  /*0c00*/  IMAD.U32 R23, R14, 0x10000, RZ ;  /* 0x000100000e177824 */ /* 0x000fe400078e00ff */
[----:B------:R-:W-:Y:S02]  /*0c10*/  FADD R20, R20, R7 ;  /* 0x0000000714147221 */ /* 0x000fe40000000000 */
[----:B------:R-:W-:Y:S01]  /*0c20*/  FADD R7, R23, R24 ;  /* 0x0000001817077221 */ /* 0x000fe20000000000 */
[----:B------:R-:W-:Y:S01]  /*0c30*/  SHF.L.U32 R24, R11, 0x10, RZ ;  /* 0x000000100b187819 */ /* 0x000fe200000006ff */
[----:B------:R-:W-:Y:S01]  /*0c40*/  IMAD.U32 R23, R15, 0x10000, RZ ;  /* 0x000100000f177824 */ /* 0x000fe200078e00ff */
[----:B------:R-:W-:-:S02]  /*0c50*/  PRMT R11, R11, 0x7632, R11 ;  /* 0x000076320b0b7816 */ /* 0x000fc4000000000b */
[----:B------:R-:W-:Y:S02]  /*0c60*/  PRMT R12, R12, 0x7632, R12 ;  /* 0x000076320c0c7816 */ /* 0x000fe4000000000c */
[----:B------:R-:W-:Y:S02]  /*0c70*/  PRMT R13, R13, 0x7632, R13 ;  /* 0x000076320d0d7816 */ /* 0x000fe4000000000d */
[----:B------:R-:W-:Y:S02]  /*0c80*/  PRMT R14, R14, 0x7632, R14 ;  /* 0x000076320e0e7816 */ /* 0x000fe4000000000e */
[----:B------:R-:W-:Y:S02]  /*0c90*/  PRMT R15, R15, 0x7632, R15 ;  /* 0x000076320f0f7816 */ /* 0x000fe4000000000f */
[----:B------:R-:W-:Y:S02]  /*0ca0*/  PRMT R28, R8, 0x7632, R28 ;  /* 0x00007632081c7816 */ /* 0x000fe4000000001c */
[----:B------:R-:W-:-:S02]  /*0cb0*/  PRMT R27, R9, 0x7632, R27 ;  /* 0x00007632091b7816 */ /* 0x000fc4000000001b */
        /* <DEDUP_REMOVED lines=10> */
[----:B------:R-:W-:Y:S01]  /*0d60*/  FADD R24, R15, R24 ;  /* 0x000000180f187221 */ /* 0x000fe20000000000 */
[----:B------:R-:W-:Y:S01]  /*0d70*/  FADD R26, R11, R26 ;  /* 0x0000001a0b1a7221 */ /* 0x000fe20000000000 */
[----:B------:R-:W-:Y:S01]  /*0d80*/  FADD R27, R8, R27 ;  /* 0x0000001b081b7221 */ /* 0x000fe20000000000 */
[----:B------:R-:W-:Y:S01]  /*0d90*/  FADD R28, R9, R28 ;  /* 0x0000001c091c7221 */ /* 0x000fe20000000000 */
[----:B------:R-:W-:Y:S01]  /*0da0*/  IMAD.WIDE.U32 R12, R2, 0x10, R16 ;  /* 0x00000010020c7825 */ /* 0x000fe200078e0010 */
[----:B------:R-:W-:-:S02]  /*0db0*/  F2FP.BF16.F32.PACK_AB R11, R24, R23 ;  /* 0x00000017180b723e */ /* 0x000fc400000010ff */
[----:B------:R-:W-:Y:S02]  /*0dc0*/  F2FP.BF16.F32.PACK_AB R10, R26, R7 ;  /* 0x000000071a0a723e */ /* 0x000fe400000010ff */
[----:B------:R-:W-:Y:S02]  /*0dd0*/  F2FP.BF16.F32.PACK_AB R9, R27, R20 ;  /* 0x000000141b09723e */ /* 0x000fe400000010ff */
[----:B------:R-:W-:Y:S02]  /*0de0*/  F2FP.BF16.F32.PACK_AB R8, R28, R21 ;  /* 0x000000151c08723e */ /* 0x000fe400000010ff */
[----:B------:R-:W-:-:S03]  /*0df0*/  MOV R15, 0x10 ;  /* 0x00000010000f7802 */ /* 0x000fc60000000f00 */
[----:B------:R0:W-:Y:S02]  /*0e00*/  STG.E.128 desc[UR12][R12.64], R8 ;  /* 0x000000080c007986 */ /* 0x0001e4000c101d0c */
[----:B0-----:R-:W-:-:S04]  /*0e10*/  IMAD.WIDE.U32 R12, R4, R15, UR10 ;  /* 0x0000000a040c7e25 */ /* 0x001fc8000f8e000f */
[----:B------:R-:W-:Y:S02]  /*0e20*/  IMAD.WIDE.U32 R8, R4, 0x10, R18 ;  /* 0x0000001004087825 */ /* 0x000fe400078e0012 */
[----:B------:R-:W2:Y:S04]  /*0e30*/  LDG.E.128.CONSTANT R12, desc[UR12][R12.64] ;  /* 0x0000000c0c0c7981 */ /* 0x000ea8000c1e9d00 */
[----:B------:R-:W3:Y:S01]  /*0e40*/  LDG.E.128.CONSTANT R8, desc[UR12][R8.64] ;  /* 0x0000000c08087981 */ /* 0x000ee2000c1e9d00 */
[----:B------:R-:W-:-:S04]  /*0e50*/  FFMA R25, R25, R25, R29 ;  /* 0x0000001919197223 */ /* 0x000fc8000000001d */
[----:B------:R-:W-:-:S04]  /*0e60*/  FFMA R22, R22, R22, R25 ;  /* 0x0000001616167223 */ /* 0x000fc80000000019 */
[----:B------:R-:W-:-:S04]  /*0e70*/  FFMA R21, R21, R21, R22 ;  /* 0x0000001515157223 */ /* 0x000fc80000000016 */
[----:B------:R-:W-:-:S04]  /*0e80*/  FFMA R21, R28, R28, R21 ;  /* 0x0000001c1c157223 */ /* 0x000fc80000000015 */
[----:B------:R-:W-:-:S04]  /*0e90*/  FFMA R20, R20, R20, R21 ;  /* 0x0000001414147223 */ /* 0x000fc80000000015 */
[----:B------:R-:W-:-:S04]  /*0ea0*/  FFMA R20, R27, R27, R20 ;  /* 0x0000001b1b147223 */ /* 0x000fc80000000014 */
[----:B------:R-:W-:-:S04]  /*0eb0*/  FFMA R29, R7, R7, R20 ;  /* 0x00000007071d7223 */ /* 0x000fc80000000014 */
[----:B------:R-:W-:Y:S01]  /*0ec0*/  FFMA R29, R26, R26, R29 ;  /* 0x0000001a1a1d7223 */ /* 0x000fe2000000001d */
[----:B--2---:R-:W-:Y:S01]  /*0ed0*/  SHF.L.U32 R22, R12, 0x10, RZ ;  /* 0x000000100c167819 */ /* 0x004fe200000006ff */
[----:B---3--:R-:W-:Y:S01]  /*0ee0*/  IMAD.U32 R21, R8, 0x10000, RZ ;  /* 0x0001000008157824 */ /* 0x008fe200078e00ff */
[----:B------:R-:W-:Y:S01]  /*0ef0*/  SHF.L.U32 R26, R10, 0x10, RZ ;  /* 0x000000100a1a7819 */ /* 0x000fe200000006ff */
[----:B------:R-:W-:Y:S01]  /*0f00*/  IMAD.U32 R20, R9, 0x10000, RZ ;  /* 0x0001000009147824 */ /* 0x000fe200078e00ff */
[----:B------:R-:W-:Y:S01]  /*0f10*/  SHF.L.U32 R7, R14, 0x10, RZ ;  /* 0x000000100e077819 */ /* 0x000fe200000006ff */
[----:B------:R-:W-:Y:S01]  /*0f20*/  FADD R22, R22, R21 ;  /* 0x0000001516167221 */ /* 0x000fe20000000000 */
[----:B------:R-:W-:-:S04]  /*0f30*/  IMAD.U32 R21, R13, 0x10000, RZ ;  /* 0x000100000d157824 */ /* 0x000fc800078e00ff */
[----:B------:R-:W-:Y:S01]  /*0f40*/  FADD R21, R21, R20 ;  /* 0x0000001415157221 */ /* 0x000fe20000000000 */
[----:B------:R-:W-:Y:S01]  /*0f50*/  FADD R20, R7, R26 ;  /* 0x0000001a07147221 */ /* 0x000fe20000000000 */
[----:B------:R-:W-:Y:S01]  /*0f60*/  SHF.L.U32 R7, R15, 0x10, RZ ;  /* 0x000000100f077819 */ /* 0x000fe200000006ff */
[C---:B------:R-:W-:Y:S01]  /*0f70*/  IMAD.U32 R26, R11.reuse, 0x10000, RZ ;  /* 0x000100000b1a7824 */ /* 0x040fe200078e00ff */
[----:B------:R-:W-:Y:S02]  /*0f80*/  PRMT R11, R11, 0x7632, R11 ;  /* 0x000076320b0b7816 */ /* 0x000fe4000000000b */
[----:B------:R-:W-:Y:S01]  /*0f90*/  PRMT R12, R12, 0x7632, R12 ;  /* 0x000076320c0c7816 */ /* 0x000fe2000000000c */
[----:B------:R-:W-:Y:S01]  /*0fa0*/  FADD R7, R7, R26 ;  /* 0x0000001a07077221 */ /* 0x000fe20000000000 */
[----:B------:R-:W-:Y:S02]  /*0fb0*/  PRMT R13, R13, 0x7632, R13 ;  /* 0x000076320d0d7816 */ /* 0x000fe4000000000d */
[----:B------:R-:W-:-:S02]  /*0fc0*/  PRMT R14, R14, 0x7632, R14 ;  /* 0x000076320e0e7816 */ /* 0x000fc4000000000e */
[----:B------:R-:W-:Y:S02]  /*0fd0*/  PRMT R15, R15, 0x7632, R15 ;  /* 0x000076320f0f7816 */ /* 0x000fe4000000000f */
[----:B------:R-:W-:Y:S02]  /*0fe0*/  PRMT R28, R8, 0x7632, R28 ;  /* 0x00007632081c7816 */ /* 0x000fe4000000001c */
[----:B------:R-:W-:Y:S02]  /*0ff0*/  PRMT R27, R9, 0x7632, R27 ;  /* 0x00007632091b7816 */ /* 0x000fe4000000001b */
[----:B------:R-:W-:Y:S02]  /*1000*/  PRMT R26, R10, 0x7632, R26 ;  /* 0x000076320a1a7816 */ /* 0x000fe4000000001a */
[----:B------:R-:W-:Y:S01]  /*1010*/  SHF.L.U32 R10, R11, 0x10, RZ ;  /* 0x000000100b0a7819 */ /* 0x000fe200000006ff */
[----:B------:R-:W-:Y:S01]  /*1020*/  IMAD.U32 R28, R28, 0x10000, RZ ;  /* 0x000100001c1c7824 */ /* 0x000fe200078e00ff */
[----:B------:R-:W-:Y:S01]  /*1030*/  SHF.L.U32 R27, R27, 0x10, RZ ;  /* 0x000000101b1b7819 */ /* 0x000fe200000006ff */
[----:B------:R-:W-:Y:S01]  /*1040*/  IMAD.U32 R26, R26, 0x10000, RZ ;  /* 0x000100001a1a7824 */ /* 0x000fe200078e00ff */
[----:B------:R-:W-:Y:S01]  /*1050*/  SHF.L.U32 R11, R14, 0x10, RZ ;  /* 0x000000100e0b7819 */ /* 0x000fe200000006ff */
[----:B------:R-:W-:Y:S01]  /*1060*/  IMAD.U32 R15, R15, 0x10000, RZ ;  /* 0x000100000f0f7824 */ /* 0x000fe200078e00ff */
[----:B------:R-:W-:Y:S01]  /*1070*/  SHF.L.U32 R9, R12, 0x10, RZ ;  /* 0x000000100c097819 */ /* 0x000fe200000006ff */
[----:B------:R-:W-:-:S02]  /*1080*/  IMAD.U32 R8, R13, 0x10000, RZ ;  /* 0x000100000d087824 */ /* 0x000fc400078e00ff */
[----:B------:R-:W-:Y:S01]  /*1090*/  FADD R25, R15, R10 ;  /* 0x0000000a0f197221 */ /* 0x000fe20000000000 */
[----:B------:R-:W-:Y:S01]  /*10a0*/  FADD R26, R11, R26 ;  /* 0x0000001a0b1a7221 */ /* 0x000fe20000000000 */
[----:B------:R-:W-:Y:S01]  /*10b0*/  FADD R27, R8, R27 ;  /* 0x0000001b081b7221 */ /* 0x000fe20000000000 */
[----:B------:R-:W-:Y:S01]  /*10c0*/  FADD R28, R9, R28 ;  /* 0x0000001c091c7221 */ /* 0x000fe20000000000 */
[----:B------:R-:W-:Y:S01]  /*10d0*/  IMAD.WIDE.U32 R12, R4, 0x10, R16 ;  /* 0x00000010040c7825 */ /* 0x000fe200078e0010 */
[----:B------:R-:W-:Y:S02]  /*10e0*/  F2FP.BF16.F32.PACK_AB R11, R25, R7 ;  /* 0x00000007190b723e */ /* 0x000fe400000010ff */
[----:B------:R-:W-:Y:S02]  /*10f0*/  F2FP.BF16.F32.PACK_AB R10, R26, R20 ;  /* 0x000000141a0a723e */ /* 0x000fe400000010ff */
[----:B------:R-:W-:Y:S02]  /*1100*/  F2FP.BF16.F32.PACK_AB R9, R27, R21 ;  /* 0x000000151b09723e */ /* 0x000fe400000010ff */
[----:B------:R-:W-:Y:S01]  /*1110*/  F2FP.BF16.F32.PACK_AB R8, R28, R22 ;  /* 0x000000161c08723e */ /* 0x000fe200000010ff */
[----:B------:R-:W-:-:S04]  /*1120*/  IMAD.MOV.U32 R14, RZ, RZ, 0x10 ;  /* 0x00000010ff0e7424 */ /* 0x000fc800078e00ff */
[----:B------:R0:W-:Y:S02]  /*1130*/  STG.E.128 desc[UR12][R12.64], R8 ;  /* 0x000000080c007986 */ /* 0x0001e4000c101d0c */
[----:B0-----:R-:W-:-:S04]  /*1140*/  IMAD.WIDE.U32 R8, R3, 0x10, R18 ;  /* 0x0000001003087825 */ /* 0x001fc800078e0012 */
[----:B------:R-:W-:Y:S02]  /*1150*/  IMAD.WIDE.U32 R12, R3, R14, UR10 ;  /* 0x0000000a030c7e25 */ /* 0x000fe4000f8e000e */
        /* <DEDUP_REMOVED lines=12> */
[----:B------:R-:W-:-:S04]  /*1220*/  IADD3 R5, PT, PT, R0, R5, R0 ;  /* 0x0000000500057210 */ /* 0x000fc80007ffe000 */
[----:B------:R-:W-:-:S04]  /*1230*/  IADD3 R5, PT, PT, R0, R5, R0 ;  /* 0x0000000500057210 */ /* 0x000fc80007ffe000 */
[----:B------:R-:W-:Y:S01]  /*1240*/  ISETP.GE.AND P0, PT, R5, UR7, PT ;  /* 0x0000000705007c0c */ /* 0x000fe2000bf06270 */
[C---:B------:R-:W-:Y:S01]  /*1250*/  IMAD R2, R0.reuse, 0x4, R2 ;  /* 0x0000000400027824 */ /* 0x040fe200078e0202 */
[----:B------:R-:W-:Y:S02]  /*1260*/  LEA R4, R0, R4, 0x2 ;  /* 0x0000000400047211 */ /* 0x000fe400078e10ff */
[----:B--2---:R-:W-:Y:S01]  /*1270*/  SHF.L.U32 R7, R8, 0x10, RZ ;  /* 0x0000001008077819 */ /* 0x004fe200000006ff */
[----:B------:R-:W-:Y:S01]  /*1280*/  IMAD.U32 R22, R9, 0x10000, RZ ;  /* 0x0001000009167824 */ /* 0x000fe200078e00ff */
[----:B---3--:R-:W-:Y:S01]  /*1290*/  SHF.L.U32 R20, R12, 0x10, RZ ;  /* 0x000000100c147819 */ /* 0x008fe200000006ff */
[----:B------:R-:W-:Y:S01]  /*12a0*/  IMAD.U32 R21, R13, 0x10000, RZ ;  /* 0x000100000d157824 */ /* 0x000fe200078e00ff */
[----:B------:R-:W-:Y:S02]  /*12b0*/  SHF.L.U32 R23, R10, 0x10, RZ ;  /* 0x000000100a177819 */ /* 0x000fe400000006ff */
[----:B------:R-:W-:Y:S01]  /*12c0*/  PRMT R9, R12, 0x7632, R9 ;  /* 0x000076320c097816 */ /* 0x000fe20000000009 */
[----:B------:R-:W-:Y:S01]  /*12d0*/  FADD R20, R20, R7 ;  /* 0x0000000714147221 */ /* 0x000fe20000000000 */
[----:B------:R-:W-:Y:S01]  /*12e0*/  FADD R7, R21, R22 ;  /* 0x0000001615077221 */ /* 0x000fe20000000000 */
[----:B------:R-:W-:Y:S01]  /*12f0*/  PRMT R21, R8, 0x7632, R21 ;  /* 0x0000763208157816 */ /* 0x000fe20000000015 */
[----:B------:R-:W-:Y:S01]  /*1300*/  IMAD.U32 R12, R14, 0x10000, RZ ;  /* 0x000100000e0c7824 */ /* 0x000fe200078e00ff */
[----:B------:R-:W-:-:S03]  /*1310*/  SHF.L.U32 R22, R9, 0x10, RZ ;  /* 0x0000001009167819 */ /* 0x000fc600000006ff */
[----:B------:R-:W-:Y:S01]  /*1320*/  FADD R12, R12, R23 ;  /* 0x000000170c0c7221 */ /* 0x000fe20000000000 */
[----:B------:R-:W-:Y:S01]  /*1330*/  IMAD.U32 R23, R21, 0x10000, RZ ;  /* 0x0001000015177824 */ /* 0x000fe200078e00ff */
[----:B------:R-:W-:Y:S02]  /*1340*/  PRMT R24, R9, 0x7632, R24 ;  /* 0x0000763209187816 */ /* 0x000fe40000000018 */
[----:B------:R-:W-:Y:S01]  /*1350*/  PRMT R13, R13, 0x7632, R13 ;  /* 0x000076320d0d7816 */ /* 0x000fe2000000000d */
[----:B------:R-:W-:Y:S01]  /*1360*/  FADD R9, R22, R23 ;  /* 0x0000001716097221 */ /* 0x000fe20000000000 */
[----:B------:R-:W-:Y:S01]  /*1370*/  SHF.L.U32 R22, R24, 0x10, RZ ;  /* 0x0000001018167819 */ /* 0x000fe200000006ff */
[----:B------:R-:W-:Y:S01]  /*1380*/  FFMA R24, R20, R20, R25 ;  /* 0x0000001414187223 */ /* 0x000fe20000000019 */
[----:B------:R-:W-:Y:S02]  /*1390*/  PRMT R14, R14, 0x7632, R14 ;  /* 0x000076320e0e7816 */ /* 0x000fe4000000000e */
[----:B------:R-:W-:Y:S01]  /*13a0*/  PRMT R26, R10, 0x7632, R26 ;  /* 0x000076320a1a7816 */ /* 0x000fe2000000001a */
[----:B------:R-:W-:Y:S01]  /*13b0*/  FFMA R24, R9, R9, R24 ;  /* 0x0000000909187223 */ /* 0x000fe20000000018 */
[----:B------:R-:W-:-:S02]  /*13c0*/  PRMT R8, R15, 0x7632, R8 ;  /* 0x000076320f087816 */ /* 0x000fc40000000008 */
[----:B------:R-:W-:Y:S02]  /*13d0*/  PRMT R21, R11, 0x7632, R21 ;  /* 0x000076320b157816 */ /* 0x000fe40000000015 */
[----:B------:R-:W-:Y:S01]  /*13e0*/  SHF.L.U32 R13, R13, 0x10, RZ ;  /* 0x000000100d0d7819 */ /* 0x000fe200000006ff */
[----:B------:R-:W-:Y:S01]  /*13f0*/  IMAD.U32 R10, R11, 0x10000, RZ ;  /* 0x000100000b0a7824 */ /* 0x000fe200078e00ff */
[----:B------:R-:W-:Y:S01]  /*1400*/  SHF.L.U32 R14, R14, 0x10, RZ ;  /* 0x000000100e0e7819 */ /* 0x000fe200000006ff */
[----:B------:R-:W-:Y:S01]  /*1410*/  IMAD.U32 R11, R26, 0x10000, RZ ;  /* 0x000100001a0b7824 */ /* 0x000fe200078e00ff */
[----:B------:R-:W-:Y:S01]  /*1420*/  SHF.L.U32 R15, R15, 0x10, RZ ;  /* 0x000000100f0f7819 */ /* 0x000fe200000006ff */
[----:B------:R-:W-:Y:S02]  /*1430*/  IMAD.U32 R21, R21, 0x10000, RZ ;  /* 0x0001000015157824 */ /* 0x000fe400078e00ff */
[----:B------:R-:W-:Y:S01]  /*1440*/  FADD R23, R13, R22 ;  /* 0x000000160d177221 */ /* 0x000fe20000000000 */
[----:B------:R-:W-:-:S02]  /*1450*/  IMAD.U32 R8, R8, 0x10000, RZ ;  /* 0x0001000008087824 */ /* 0x000fc400078e00ff */
[----:B------:R-:W-:Y:S01]  /*1460*/  FFMA R24, R7, R7, R24 ;  /* 0x0000000707187223 */ /* 0x000fe20000000018 */
[----:B------:R-:W-:Y:S01]  /*1470*/  FADD R26, R14, R11 ;  /* 0x0000000b0e1a7221 */ /* 0x000fe20000000000 */
[----:B------:R-:W-:Y:S01]  /*1480*/  FADD R13, R15, R10 ;  /* 0x0000000a0f0d7221 */ /* 0x000fe20000000000 */
[----:B------:R-:W-:Y:S01]  /*1490*/  FADD R22, R8, R21 ;  /* 0x0000001508167221 */ /* 0x000fe20000000000 */
[----:B------:R-:W-:Y:S01]  /*14a0*/  FFMA R11, R23, R23, R24 ;  /* 0x00000017170b7223 */ /* 0x000fe20000000018 */
[----:B------:R-:W-:Y:S02]  /*14b0*/  F2FP.BF16.F32.PACK_AB R8, R9, R20 ;  /* 0x000000140908723e */ /* 0x000fe400000010ff */
[----:B------:R-:W-:Y:S01]  /*14c0*/  F2FP.BF16.F32.PACK_AB R9, R23, R7 ;  /* 0x000000071709723e */ /* 0x000fe200000010ff */
[-C--:B------:R-:W-:Y:S01]  /*14d0*/  FFMA R7, R12, R12.reuse, R11 ;  /* 0x0000000c0c077223 */ /* 0x080fe2000000000b */
[----:B------:R-:W-:Y:S01]  /*14e0*/  IMAD.WIDE.U32 R14, R3, 0x10, R16 ;  /* 0x00000010030e7825 */ /* 0x000fe200078e0010 */
[----:B------:R-:W-:-:S02]  /*14f0*/  F2FP.BF16.F32.PACK_AB R10, R26, R12 ;  /* 0x0000000c1a0a723e */ /* 0x000fc400000010ff */
[----:B------:R-:W-:-:S05]  /*1500*/  F2FP.BF16.F32.PACK_AB R11, R22, R13 ;  /* 0x0000000d160b723e */ /* 0x000fca00000010ff */
[----:B------:R1:W-:Y:S01]  /*1510*/  STG.E.128 desc[UR12][R14.64], R8 ;  /* 0x000000080e007986 */ /* 0x0003e2000c101d0c */
[----:B------:R-:W-:-:S04]  /*1520*/  FFMA R26, R26, R26, R7 ;  /* 0x0000001a1a1a7223 */ /* 0x000fc80000000007 */
[----:B------:R-:W-:Y:S01]  /*1530*/  FFMA R7, R13, R13, R26 ;  /* 0x0000000d0d077223 */ /* 0x000fe2000000001a */
[----:B------:R-:W-:-:S03]  /*1540*/  LEA R3, R0, R3, 0x2 ;  /* 0x0000000300037211 */ /* 0x000fc600078e10ff */
[----:B------:R-:W-:Y:S01]  /*1550*/  FFMA R7, R22, R22, R7 ;  /* 0x0000001616077223 */ /* 0x000fe20000000007 */
[----:B------:R-:W-:Y:S06]  /*1560*/  @!P0 BRA `(.L_x_5) ;  /* 0xfffffff000b08947 */ /* 0x000fec000383ffff */
.L_x_1:
[----:B------:R-:W-:Y:S05]  /*1570*/  BSYNC.RECONVERGENT B0 ;  /* 0x0000000000007941 */ /* 0x000fea0003800200 */
.L_x_0:
[----:B------:R-:W-:Y:S01]  /*1580*/  IMAD.U32 R5, RZ, RZ, UR7 ;  /* 0x00000007ff057e24 */ /* 0x000fe2000f8e00ff */
[----:B------:R-:W-:Y:S04]  /*1590*/  BSSY.RECONVERGENT B0, `(.L_x_6) ;  /* 0x0000017000007945 */ /* 0x000fe80003800200 */
[----:B------:R-:W-:-:S04]  /*15a0*/  LEA R5, R5, R6, 0x3 ;  /* 0x0000000605057211 */ /* 0x000fc800078e18ff */
[----:B------:R-:W-:-:S13]  /*15b0*/  ISETP.GE.AND P0, PT, R5, UR16, PT ;  /* 0x0000001005007c0c */ /* 0x000fda000bf06270 */
[----:B------:R-:W-:Y:S05]  /*15c0*/  @P0 BRA `(.L_x_7) ;  /* 0x00000000004c0947 */ /* 0x000fea0003800000 */
[----:B------:R-:W2:Y:S01]  /*15d0*/  LDC.64 R2, c[0x0][0x390] ;  /* 0x0000e400ff027b82 */ /* 0x000ea20000000a00 */
[----:B01----:R-:W-:Y:S01]  /*15e0*/  IMAD.U32 R9, RZ, RZ, UR6 ;  /* 0x00000006ff097e24 */ /* 0x003fe2000f8e00ff */
[----:B------:R-:W-:-:S06]  /*15f0*/  MOV R15, R5 ;  /* 0x00000005000f7202 */ /* 0x000fcc0000000f00 */
[----:B------:R-:W0:Y:S01]  /*1600*/  LDC R14, c[0x0][0x360] ;  /* 0x0000d800ff0e7b82 */ /* 0x000e220000000800 */
[----:B--2---:R-:W-:-:S07]  /*1610*/  IMAD.WIDE R2, R9, 0x2, R2 ;  /* 0x0000000209027825 */ /* 0x004fce00078e0202 */
.L_x_8:
[----:B------:R-:W-:-:S04]  /*1620*/  IMAD.WIDE R10, R15, 0x2, R18 ;  /* 0x000000020f0a7825 */ /* 0x000fc800078e0212 */
[----:B------:R-:W-:Y:S02]  /*1630*/  IMAD.WIDE R8, R15, 0x2, R2 ;  /* 0x000000020f087825 */ /* 0x000fe400078e0202 */
[----:B------:R-:W2:Y:S04]  /*1640*/  LDG.E.U16.CONSTANT R10, desc[UR12][R10.64] ;  /* 0x0000000c0a0a7981 */ /* 0x000ea8000c1e9500 */
[----:B------:R-:W3:Y:S01]  /*1650*/  LDG.E.U16.CONSTANT R8, desc[UR12][R8.64] ;  /* 0x0000000c08087981 */ /* 0x000ee2000c1e9500 */
[----:B--2---:R-:W-:Y:S01]  /*1660*/  SHF.L.U32 R13, R10, 0x10, RZ ;  /* 0x000000100a0d7819 */ /* 0x004fe200000006ff */
[----:B---3--:R-:W-:-:S04]  /*1670*/  IMAD.U32 R0, R8, 0x10000, RZ ;  /* 0x0001000008007824 */ /* 0x008fc800078e00ff */
[----:B------:R-:W-:Y:S01]  /*1680*/  FADD R0, R0, R13 ;  /* 0x0000000d00007221 */ /* 0x000fe20000000000 */
[----:B------:R-:W-:-:S04]  /*1690*/  IMAD.WIDE R12, R15, 0x2, R16 ;  /* 0x000000020f0c7825 */ /* 0x000fc800078e0210 */
[----:B------:R-:W-:Y:S01]  /*16a0*/  F2FP.BF16.F32.PACK_AB R4, RZ, R0 ;  /* 0x00000000ff04723e */ /* 0x000fe200000010ff */
[----:B0-----:R-:W-:-:S04]  /*16b0*/  IMAD.IADD R15, R14, 0x1, R15 ;  /* 0x000000010e0f7824 */ /* 0x001fc800078e020f */
[----:B------:R2:W-:Y:S01]  /*16c0*/  STG.E.U16 desc[UR12][R12.64], R4 ;  /* 0x000000040c007986 */ /* 0x0005e2000c10150c */
[----:B------:R-:W-:Y:S01]  /*16d0*/  ISETP.GE.AND P0, PT, R15, UR16, PT ;  /* 0x000000100f007c0c */ /* 0x000fe2000bf06270 */
[----:B------:R-:W-:-:S12]  /*16e0*/  FFMA R7, R0, R0, R7 ;  /* 0x0000000000077223 */ /* 0x000fd80000000007 */
[----:B--2---:R-:W-:Y:S05]  /*16f0*/  @!P0 BRA `(.L_x_8) ;  /* 0xfffffffc00c88947 */ /* 0x004fea000383ffff */
.L_x_7:
[----:B------:R-:W-:Y:S05]  /*1700*/  BSYNC.RECONVERGENT B0 ;  /* 0x0000000000007941 */ /* 0x000fea0003800200 */
.L_x_6:
[----:B------:R-:W2:Y:S01]  /*1710*/  SHFL.BFLY PT, R0, R7, 0x10, 0x1f ;  /* 0x0e001f0007007f89 */ /* 0x000ea200000e0000 */
[----:B------:R-:W3:Y:S02]  /*1720*/  LDCU UR9, c[0x0][0x360] ;  /* 0x00006c00ff0977ac */ /* 0x000ee40008000800 */
[----:B---3--:R-:W-:Y:S01]  /*1730*/  UISETP.GE.U32.AND UP0, UPT, UR9, 0x21, UPT ;  /* 0x000000210900788c */ /* 0x008fe2000bf06070 */
[----:B--2---:R-:W-:-:S05]  /*1740*/  FADD R0, R0, R7 ;  /* 0x0000000700007221 */ /* 0x004fca0000000000 */
[----:B------:R-:W2:Y:S02]  /*1750*/  SHFL.BFLY PT, R3, R0, 0x8, 0x1f ;  /* 0x0d001f0000037f89 */ /* 0x000ea400000e0000 */
[----:B--2---:R-:W-:-:S05]  /*1760*/  FADD R3, R0, R3 ;  /* 0x0000000300037221 */ /* 0x004fca0000000000 */
[----:B------:R-:W2:Y:S02]  /*1770*/  SHFL.BFLY PT, R2, R3, 0x4, 0x1f ;  /* 0x0c801f0003027f89 */ /* 0x000ea400000e0000 */
[----:B--2---:R-:W-:-:S05]  /*1780*/  FADD R2, R3, R2 ;  /* 0x0000000203027221 */ /* 0x004fca0000000000 */
[----:B01----:R-:W0:Y:S02]  /*1790*/  SHFL.BFLY PT, R9, R2, 0x2, 0x1f ;  /* 0x0c401f0002097f89 */ /* 0x003e2400000e0000 */
[----:B0-----:R-:W-:-:S05]  /*17a0*/  FADD R9, R2, R9 ;  /* 0x0000000902097221 */ /* 0x001fca0000000000 */
[----:B------:R-:W0:Y:S02]  /*17b0*/  SHFL.BFLY PT, R4, R9, 0x1, 0x1f ;  /* 0x0c201f0009047f89 */ /* 0x000e2400000e0000 */
[----:B0-----:R-:W-:Y:S01]  /*17c0*/  FADD R3, R9, R4 ;  /* 0x0000000409037221 */ /* 0x001fe20000000000 */
[----:B------:R-:W-:Y:S06]  /*17d0*/  BRA.U !UP0, `(.L_x_9) ;  /* 0x0000000108a87547 */ /* 0x000fec000b800000 */
[C---:B------:R-:W-:Y:S02]  /*17e0*/  LOP3.LUT R4, R6.reuse, 0x1f, RZ, 0xc0, !PT ;  /* 0x0000001f06047812 */ /* 0x040fe400078ec0ff */
[----:B------:R-:W-:Y:S02]  /*17f0*/  ISETP.GT.U32.AND P1, PT, R6, 0x1f, PT ;  /* 0x0000001f0600780c */ /* 0x000fe40003f24070 */
[----:B------:R-:W-:-:S13]  /*1800*/  ISETP.NE.AND P0, PT, R4, RZ, PT ;  /* 0x000000ff0400720c */ /* 0x000fda0003f05270 */
[----:B------:R-:W0:Y:S01]  /*1810*/  @!P0 S2R R7, SR_CgaCtaId ;  /* 0x0000000000078919 */ /* 0x000e220000008800 */
[----:B------:R-:W-:Y:S02]  /*1820*/  @!P0 MOV R2, 0x400 ;  /* 0x0000040000028802 */ /* 0x000fe40000000f00 */
[----:B------:R-:W-:-:S04]  /*1830*/  @!P0 SHF.R.U32.HI R0, RZ, 0x3, R6 ;  /* 0x00000003ff008819 */ /* 0x000fc80000011606 */
[----:B------:R-:W-:Y:S02]  /*1840*/  @!P0 LOP3.LUT R0, R0, 0x7c, RZ, 0xc0, !PT ;  /* 0x0000007c00008812 */ /* 0x000fe400078ec0ff */
[----:B0-----:R-:W-:-:S04]  /*1850*/  @!P0 LEA R7, R7, R2, 0x18 ;  /* 0x0000000207078211 */ /* 0x001fc800078ec0ff */
[----:B------:R-:W-:-:S05]  /*1860*/  @!P0 IADD3 R0, PT, PT, R0, R7, RZ ;  /* 0x0000000700008210 */ /* 0x000fca0007ffe0ff */
[----:B------:R0:W-:Y:S01]  /*1870*/  @!P0 STS [R0], R3 ;  /* 0x0000000300008388 */ /* 0x0001e20000000800 */
[----:B------:R-:W-:Y:S06]  /*1880*/  BAR.SYNC.DEFER_BLOCKING 0x0 ;  /* 0x0000000000007b1d */ /* 0x000fec0000010000 */
[----:B------:R-:W-:Y:S05]  /*1890*/  @P1 BRA `(.L_x_10) ;  /* 0x0000000000601947 */ /* 0x000fea0003800000 */
[----:B------:R-:W-:-:S06]  /*18a0*/  USHF.R.U32.HI UR6, URZ, 0x5, UR9 ;  /* 0x00000005ff067899 */ /* 0x000fcc0008011609 */
[----:B------:R-:W-:Y:S01]  /*18b0*/  ISETP.GE.U32.AND P1, PT, R4, UR6, PT ;  /* 0x0000000604007c0c */ /* 0x000fe2000bf26070 */
[----:B------:R-:W-:-:S12]  /*18c0*/  UMOV UR6, 0xffffffff ;  /* 0xffffffff00067882 */ /* 0x000fd80000000000 */
[----:B0-----:R-:W0:Y:S01]  /*18d0*/  @!P1 S2R R3, SR_CgaCtaId ;  /* 0x0000000000039919 */ /* 0x001e220000008800 */
[----:B------:R-:W-:-:S04]  /*18e0*/  @!P1 MOV R0, 0x400 ;  /* 0x0000040000009802 */ /* 0x000fc80000000f00 */
[----:B0-----:R-:W-:Y:S01]  /*18f0*/  @!P1 LEA R3, R3, R0, 0x18 ;  /* 0x0000000003039211 */ /* 0x001fe200078ec0ff */
[----:B------:R-:W-:-:S03]  /*1900*/  IMAD.MOV.U32 R0, RZ, RZ, RZ ;  /* 0x000000ffff007224 */ /* 0x000fc600078e00ff */
[----:B------:R-:W-:-:S05]  /*1910*/  @!P1 LEA R2, R4, R3, 0x2 ;  /* 0x0000000304029211 */ /* 0x000fca00078e10ff */
[----:B------:R0:W1:Y:S01]  /*1920*/  @!P1 LDS R0, [R2] ;  /* 0x0000000002009984 */ /* 0x0000620000000800 */
[----:B------:R-:W-:Y:S05]  /*1930*/  BRA.DIV UR6, `(.L_x_11) ;  /* 0x0000001606e87947 */ /* 0x000fea000b800000 */
[----:B-1----:R-:W1:Y:S02]  /*1940*/  SHFL.BFLY PT, R3, R0, 0x10, 0x1f ;  /* 0x0e001f0000037f89 */ /* 0x002e6400000e0000 */
[----:B-1----:R-:W-:-:S05]  /*1950*/  FADD R3, R3, R0 ;  /* 0x0000000003037221 */ /* 0x002fca0000000000 */
[----:B0-----:R-:W0:Y:S02]  /*1960*/  SHFL.BFLY PT, R2, R3, 0x8, 0x1f ;  /* 0x0d001f0003027f89 */ /* 0x001e2400000e0000 */
[----:B0-----:R-:W-:-:S05]  /*1970*/  FADD R2, R3, R2 ;  /* 0x0000000203027221 */ /* 0x001fca0000000000 */
[----:B------:R-:W0:Y:S02]  /*1980*/  SHFL.BFLY PT, R7, R2, 0x4, 0x1f ;  /* 0x0c801f0002077f89 */ /* 0x000e2400000e0000 */
[----:B0-----:R-:W-:-:S05]  /*1990*/  FADD R7, R2, R7 ;  /* 0x0000000702077221 */ /* 0x001fca0000000000 */
[----:B------:R-:W0:Y:S02]  /*19a0*/  SHFL.BFLY PT, R4, R7, 0x2, 0x1f ;  /* 0x0c401f0007047f89 */ /* 0x000e2400000e0000 */
[----:B0-----:R-:W-:-:S05]  /*19b0*/  FADD R4, R7, R4 ;  /* 0x0000000407047221 */ /* 0x001fca0000000000 */
[----:B------:R0:W1:Y:S02]  /*19c0*/  SHFL.BFLY PT, R9, R4, 0x1, 0x1f ;  /* 0x0c201f0004097f89 */ /* 0x00006400000e0000 */
.L_x_26:
[----:B------:R-:W2:Y:S01]  /*19d0*/  @!P0 S2R R3, SR_CgaCtaId ;  /* 0x0000000000038919 */ /* 0x000ea20000008800 */
[----:B------:R-:W-:Y:S01]  /*19e0*/  @!P0 MOV R0, 0x400 ;  /* 0x0000040000008802 */ /* 0x000fe20000000f00 */
[----:B-1----:R-:W-:-:S03]  /*19f0*/  FADD R9, R4, R9 ;  /* 0x0000000904097221 */ /* 0x002fc60000000000 */
[----:B--2---:R-:W-:-:S05]  /*1a00*/  @!P0 LEA R0, R3, R0, 0x18 ;  /* 0x0000000003008211 */ /* 0x004fca00078ec0ff */
[----:B------:R1:W-:Y:S02]  /*1a10*/  @!P0 STS [R0], R9 ;  /* 0x0000000900008388 */ /* 0x0003e40000000800 */
.L_x_10:
[----:B------:R-:W-:Y:S05]  /*1a20*/  WARPSYNC.ALL ;  /* 0x0000000000007948 */ /* 0x000fea0003800000 */
[----:B------:R-:W2:Y:S08]  /*1a30*/  S2UR UR8, SR_CgaCtaId ;  /* 0x00000000000879c3 */ /* 0x000eb00000008800 */
[----:B------:R-:W-:Y:S06]  /*1a40*/  BAR.SYNC.DEFER_BLOCKING 0x0 ;  /* 0x0000000000007b1d */ /* 0x000fec0000010000 */
[----:B------:R-:W-:-:S02]  /*1a50*/  UMOV UR6, 0x400 ;  /* 0x0000040000067882 */ /* 0x000fc40000000000 */
[----:B--2---:R-:W-:-:S09]  /*1a60*/  ULEA UR6, UR8, UR6, 0x18 ;  /* 0x0000000608067291 */ /* 0x004fd2000f8ec0ff */
[----:B0-----:R-:W0:Y:S03]  /*1a70*/  LDS R3, [UR6] ;  /* 0x00000006ff037984 */ /* 0x001e260008000800 */
.L_x_9:
[----:B------:R-:W-:Y:S01]  /*1a80*/  I2FP.F32.S32 R8, UR16 ;  /* 0x0000001000087c45 */ /* 0x000fe20008201400 */
[----:B------:R-:W-:Y:S01]  /*1a90*/  BSSY.RECONVERGENT B0, `(.L_x_12) ;  /* 0x000000c000007945 */ /* 0x000fe20003800200 */
[----:B------:R-:W-:Y:S02]  /*1aa0*/  ISETP.GE.AND P2, PT, R6, UR7, PT ;  /* 0x0000000706007c0c */ /* 0x000fe4000bf46270 */
[----:B------:R-:W1:Y:S08]  /*1ab0*/  MUFU.RCP R7, R8 ;  /* 0x0000000800077308 */ /* 0x000e700000001000 */
[----:B0-----:R-:W0:Y:S01]  /*1ac0*/  FCHK P0, R3, R8 ;  /* 0x0000000803007302 */ /* 0x001e220000000000 */
[----:B-1----:R-:W-:-:S04]  /*1ad0*/  FFMA R0, -R8, R7, 1 ;  /* 0x3f80000008007423 */ /* 0x002fc80000000107 */
[----:B------:R-:W-:-:S04]  /*1ae0*/  FFMA R0, R7, R0, R7 ;  /* 0x0000000007007223 */ /* 0x000fc80000000007 */
[----:B------:R-:W-:-:S04]  /*1af0*/  FFMA R7, R0, R3, RZ ;  /* 0x0000000300077223 */ /* 0x000fc800000000ff */
[----:B------:R-:W-:-:S04]  /*1b00*/  FFMA R2, -R8, R7, R3 ;  /* 0x0000000708027223 */ /* 0x000fc80000000103 */
[----:B------:R-:W-:Y:S01]  /*1b10*/  FFMA R0, R0, R2, R7 ;  /* 0x0000000200007223 */ /* 0x000fe20000000007 */
[----:B0-----:R-:W-:Y:S06]  /*1b20*/  @!P0 BRA `(.L_x_13) ;  /* 0x0000000000088947 */ /* 0x001fec0003800000 */
[----:B------:R-:W-:-:S07]  /*1b30*/  MOV R2, 0x1b50 ;  /* 0x00001b5000027802 */ /* 0x000fce0000000f00 */
[----:B------:R-:W-:Y:S05]  /*1b40*/  CALL.REL.NOINC `($__internal_0_$__cuda_sm3x_div_rn_noftz_f32_slowpath) ;  /* 0x0000001400f07944 */ /* 0x000fea0003c00000 */
.L_x_13:
[----:B------:R-:W-:Y:S05]  /*1b50*/  BSYNC.RECONVERGENT B0 ;  /* 0x0000000000007941 */ /* 0x000fea0003800200 */
.L_x_12:
[----:B------:R-:W0:Y:S01]  /*1b60*/  LDCU UR6, c[0x0][0x3ac] ;  /* 0x00007580ff0677ac */ /* 0x000e220008000800 */
[----:B------:R-:W-:Y:S01]  /*1b70*/  BSSY.RECONVERGENT B0, `(.L_x_14) ;  /* 0x0000142000007945 */ /* 0x000fe20003800200 */
[----:B------:R-:W1:Y:S01]  /*1b80*/  LDCU.64 UR10, c[0x0][0x3a0] ;  /* 0x00007400ff0a77ac */ /* 0x000e620008000a00 */
[----:B0-----:R-:W-:-:S05]  /*1b90*/  FADD R0, R0, UR6 ;  /* 0x0000000600007e21 */ /* 0x001fca0008000000 */
[----:B------:R-:W-:-:S13]  /*1ba0*/  FSETP.GEU.AND P0, PT, |R0|, 1.175494350822287508e-38, PT ;  /* 0x008000000000780b */ /* 0x000fda0003f0e200 */
[----:B------:R-:W-:-:S04]  /*1bb0*/  @!P0 FMUL R0, R0, 16777216 ;  /* 0x4b80000000008820 */ /* 0x000fc80000400000 */
[----:B------:R-:W0:Y:S02]  /*1bc0*/  MUFU.RSQ R2, R0 ;  /* 0x0000000000027308 */ /* 0x000e240000001400 */
[----:B0-----:R-:W-:Y:S01]  /*1bd0*/  @!P0 FMUL R2, R2, 4096 ;  /* 0x4580000002028820 */ /* 0x001fe20000400000 */
[----:B-1----:R-:W-:Y:S06]  /*1be0*/  @P2 BRA `(.L_x_15) ;  /* 0x0000001000e82947 */ /* 0x002fec0003800000 */
[----:B------:R-:W0:Y:S01]  /*1bf0*/  I2F.U32.RP R7, UR9 ;  /* 0x0000000900077d06 */ /* 0x000e220008209000 */
[----:B------:R-:W-:Y:S01]  /*1c00*/  VIADD R0, R6, UR9 ;  /* 0x0000000906007c36 */ /* 0x000fe20008000000 */
[----:B------:R-:W-:Y:S01]  /*1c10*/  ISETP.NE.U32.AND P2, PT, RZ, UR9, PT ;  /* 0x00000009ff007c0c */ /* 0x000fe2000bf45070 */
[----:B------:R-:W-:Y:S03]  /*1c20*/  BSSY.RECONVERGENT B1, `(.L_x_16) ;  /* 0x0000059000017945 */ /* 0x000fe60003800200 */
[C---:B------:R-:W-:Y:S02]  /*1c30*/  ISETP.GE.U32.AND P0, PT, R0.reuse, UR7, PT ;  /* 0x0000000700007c0c */ /* 0x040fe4000bf06070 */
[----:B------:R-:W-:Y:S02]  /*1c40*/  VIMNMX.U32 R3, PT, PT, R0, UR7, !PT ;  /* 0x0000000700037c48 */ /* 0x000fe4000ffe0000 */
[----:B------:R-:W-:-:S04]  /*1c50*/  SEL R4, RZ, 0x1, P0 ;  /* 0x00000001ff047807 */ /* 0x000fc80000000000 */
[----:B------:R-:W-:Y:S01]  /*1c60*/  IADD3 R3, PT, PT, R3, -R0, -R4 ;  /* 0x8000000003037210 */ /* 0x000fe20007ffe804 */
[----:B0-----:R-:W0:Y:S02]  /*1c70*/  MUFU.RCP R7, R7 ;  /* 0x0000000700077308 */ /* 0x001e240000001000 */
[----:B0-----:R-:W-:-:S06]  /*1c80*/  VIADD R8, R7, 0xffffffe ;  /* 0x0ffffffe07087836 */ /* 0x001fcc0000000000 */
[----:B------:R0:W1:Y:S02]  /*1c90*/  F2I.FTZ.U32.TRUNC.NTZ R9, R8 ;  /* 0x0000000800097305 */ /* 0x000064000021f000 */
[----:B0-----:R-:W-:Y:S01]  /*1ca0*/  HFMA2 R8, -RZ, RZ, 0, 0 ;  /* 0x00000000ff087431 */ /* 0x001fe200000001ff */
[----:B-1----:R-:W-:-:S05]  /*1cb0*/  IADD3 R11, PT, PT, RZ, -R9, RZ ;  /* 0x80000009ff0b7210 */ /* 0x002fca0007ffe0ff */
[----:B------:R-:W-:-:S04]  /*1cc0*/  IMAD R11, R11, UR9, RZ ;  /* 0x000000090b0b7c24 */ /* 0x000fc8000f8e02ff */
[----:B------:R-:W-:-:S06]  /*1cd0*/  IMAD.HI.U32 R10, R9, R11, R8 ;  /* 0x0000000b090a7227 */ /* 0x000fcc00078e0008 */
[----:B------:R-:W-:-:S04]  /*1ce0*/  IMAD.HI.U32 R7, R10, R3, RZ ;  /* 0x000000030a077227 */ /* 0x000fc800078e00ff */
[----:B------:R-:W-:-:S04]  /*1cf0*/  IMAD.MOV R0, RZ, RZ, -R7 ;  /* 0x000000ffff007224 */ /* 0x000fc800078e0a07 */
[----:B------:R-:W-:-:S05]  /*1d00*/  IMAD R3, R0, UR9, R3 ;  /* 0x0000000900037c24 */ /* 0x000fca000f8e0203 */
[----:B------:R-:W-:-:S13]  /*1d10*/  ISETP.GE.U32.AND P0, PT, R3, UR9, PT ;  /* 0x0000000903007c0c */ /* 0x000fda000bf06070 */
[----:B------:R-:W-:Y:S01]  /*1d20*/  @P0 IADD3 R3, PT, PT, R3, -UR9, RZ ;  /* 0x8000000903030c10 */ /* 0x000fe2000fffe0ff */
[----:B------:R-:W-:-:S03]  /*1d30*/  @P0 VIADD R7, R7, 0x1 ;  /* 0x0000000107070836 */ /* 0x000fc60000000000 */
[----:B------:R-:W-:-:S13]  /*1d40*/  ISETP.GE.U32.AND P1, PT, R3, UR9, PT ;  /* 0x0000000903007c0c */ /* 0x000fda000bf26070 */
[----:B------:R-:W-:Y:S02]  /*1d50*/  @P1 IADD3 R7, PT, PT, R7, 0x1, RZ ;  /* 0x0000000107071810 */ /* 0x000fe40007ffe0ff */
[----:B------:R-:W-:-:S05]  /*1d60*/  @!P2 LOP3.LUT R7, RZ, UR9, RZ, 0x33, !PT ;  /* 0x00000009ff07ac12 */ /* 0x000fca000f8e33ff */
[----:B------:R-:W-:-:S05]  /*1d70*/  IMAD.IADD R0, R4, 0x1, R7 ;  /* 0x0000000104007824 */ /* 0x000fca00078e0207 */
[C---:B------:R-:W-:Y:S02]  /*1d80*/  LOP3.LUT R3, R0.reuse, 0x3, RZ, 0xc0, !PT ;  /* 0x0000000300037812 */ /* 0x040fe400078ec0ff */
[----:B------:R-:W-:Y:S02]  /*1d90*/  ISETP.GE.U32.AND P0, PT, R0, 0x3, PT ;  /* 0x000000030000780c */ /* 0x000fe40003f06070 */
[----:B------:R-:W-:-:S13]  /*1da0*/  ISETP.NE.AND P1, PT, R3, 0x3, PT ;  /* 0x000000030300780c */ /* 0x000fda0003f25270 */
[----:B------:R-:W-:Y:S05]  /*1db0*/  @!P1 BRA `(.L_x_17) ;  /* 0x0000000000fc9947 */ /* 0x000fea0003800000 */
[----:B------:R-:W-:Y:S01]  /*1dc0*/  IADD3 R0, PT, PT, R0, 0x1, RZ ;  /* 0x0000000100007810 */ /* 0x000fe20007ffe0ff */
[----:B------:R-:W-:-:S03]  /*1dd0*/  IMAD.WIDE.U32 R18, R6, 0x10, RZ ;  /* 0x0000001006127825 */ /* 0x000fc600078e00ff */
[----:B------:R-:W-:-:S05]  /*1de0*/  LOP3.LUT R3, R0, 0x3, RZ, 0xc0, !PT ;  /* 0x0000000300037812 */ /* 0x000fca00078ec0ff */
[----:B------:R-:W-:Y:S02]  /*1df0*/  IMAD R6, R3, UR9, R6 ;  /* 0x0000000903067c24 */ /* 0x000fe4000f8e0206 */
[----:B------:R-:W-:-:S07]  /*1e00*/  IMAD.MOV R0, RZ, RZ, -R3 ;  /* 0x000000ffff007224 */ /* 0x000fce00078e0a03 */
.L_x_18:
[----:B0-----:R-:W-:-:S04]  /*1e10*/  IADD3 R10, P1, PT, R18, UR14, RZ ;  /* 0x0000000e120a7c10 */ /* 0x001fc8000ff3e0ff */
[----:B------:R-:W-:Y:S02]  /*1e20*/  IADD3.X R11, PT, PT, R19, UR15, RZ, P1, !PT ;  /* 0x0000000f130b7c10 */ /* 0x000fe40008ffe4ff */
[----:B------:R-:W-:-:S04]  /*1e30*/  IADD3 R12, P1, PT, R18, UR10, RZ ;  /* 0x0000000a120c7c10 */ /* 0x000fc8000ff3e0ff */
[----:B------:R-:W-:Y:S01]  /*1e40*/  IADD3.X R13, PT, PT, R19, UR11, RZ, P1, !PT ;  /* 0x0000000b130d7c10 */ /* 0x000fe20008ffe4ff */
[----:B------:R-:W2:Y:S05]  /*1e50*/  LDG.E.128 R8, desc[UR12][R10.64] ;  /* 0x0000000c0a087981 */ /* 0x000eaa000c1e1d00 */
[----:B------:R-:W3:Y:S01]  /*1e60*/  LDG.E.128.CONSTANT R12, desc[UR12][R12.64] ;  /* 0x0000000c0c0c7981 */ /* 0x000ee2000c1e9d00 */
[----:B------:R-:W-:Y:S01]  /*1e70*/  IADD3 R0, PT, PT, R0, 0x1, RZ ;  /* 0x0000000100007810 */ /* 0x000fe20007ffe0ff */
[----:B--2---:R-:W-:Y:S01]  /*1e80*/  IMAD.U32 R23, R9, 0x10000, RZ ;  /* 0x0001000009177824 */ /* 0x004fe200078e00ff */
[C---:B------:R-:W-:Y:S01]  /*1e90*/  SHF.L.U32 R21, R8.reuse, 0x10, RZ ;  /* 0x0000001008157819 */ /* 0x040fe200000006ff */
[----:B------:R-:W-:Y:S01]  /*1ea0*/  IMAD.U32 R27, R11, 0x10000, RZ ;  /* 0x000100000b1b7824 */ /* 0x000fe200078e00ff */
[----:B------:R-:W-:Y:S01]  /*1eb0*/  PRMT R3, R8, 0x7632, R3 ;  /* 0x0000763208037816 */ /* 0x000fe20000000003 */
[----:B------:R-:W-:Y:S01]  /*1ec0*/  FMUL R23, R2, R23 ;  /* 0x0000001702177220 */ /* 0x000fe20000400000 */
[----:B------:R-:W-:Y:S01]  /*1ed0*/  PRMT R4, R9, 0x7632, R4 ;  /* 0x0000763209047816 */ /* 0x000fe20000000004 */
[----:B---3--:R-:W-:Y:S01]  /*1ee0*/  IMAD.U32 R20, R13, 0x10000, RZ ;  /* 0x000100000d147824 */ /* 0x008fe200078e00ff */
[----:B------:R-:W-:Y:S01]  /*1ef0*/  PRMT R7, R10, 0x7632, R7 ;  /* 0x000076320a077816 */ /* 0x000fe20000000007 */
[----:B------:R-:W-:Y:S01]  /*1f00*/  FMUL R27, R2, R27 ;  /* 0x0000001b021b7220 */ /* 0x000fe20000400000 */
[----:B------:R-:W-:Y:S01]  /*1f10*/  PRMT R8, R11, 0x7632, R8 ;  /* 0x000076320b087816 */ /* 0x000fe20000000008 */
[----:B------:R-:W-:Y:S01]  /*1f20*/  FMUL R20, R23, R20 ;  /* 0x0000001417147220 */ /* 0x000fe20000400000 */
[----:B------:R-:W-:-:S02]  /*1f30*/  SHF.L.U32 R25, R10, 0x10, RZ ;  /* 0x000000100a197819 */ /* 0x000fc400000006ff */
[----:B------:R-:W-:Y:S01]  /*1f40*/  PRMT R10, R13, 0x7632, R10 ;  /* 0x000076320d0a7816 */ /* 0x000fe2000000000a */
[----:B------:R-:W-:Y:S01]  /*1f50*/  FMUL R13, R2, R21 ;  /* 0x00000015020d7220 */ /* 0x000fe20000400000 */
[----:B------:R-:W-:Y:S01]  /*1f60*/  PRMT R9, R12, 0x7632, R9 ;  /* 0x000076320c097816 */ /* 0x000fe20000000009 */
[----:B------:R-:W-:Y:S01]  /*1f70*/  IMAD.U32 R21, R4, 0x10000, RZ ;  /* 0x0001000004157824 */ /* 0x000fe200078e00ff */
[----:B------:R-:W-:Y:S01]  /*1f80*/  SHF.L.U32 R24, R12, 0x10, RZ ;  /* 0x000000100c187819 */ /* 0x000fe200000006ff */
[----:B------:R-:W-:Y:S01]  /*1f90*/  IMAD.U32 R23, R8, 0x10000, RZ ;  /* 0x0001000008177824 */ /* 0x000fe200078e00ff */
[----:B------:R-:W-:Y:S01]  /*1fa0*/  SHF.L.U32 R3, R3, 0x10, RZ ;  /* 0x0000001003037819 */ /* 0x000fe200000006ff */
[----:B------:R-:W-:Y:S01]  /*1fb0*/  IMAD.U32 R10, R10, 0x10000, RZ ;  /* 0x000100000a0a7824 */ /* 0x000fe200078e00ff */
[----:B------:R-:W-:Y:S01]  /*1fc0*/  PRMT R11, R14, 0x7632, R11 ;  /* 0x000076320e0b7816 */ /* 0x000fe2000000000b */
[C---:B------:R-:W-:Y:S01]  /*1fd0*/  FMUL R21, R2.reuse, R21 ;  /* 0x0000001502157220 */ /* 0x040fe20000400000 */
[----:B------:R-:W-:Y:S01]  /*1fe0*/  PRMT R12, R15, 0x7632, R12 ;  /* 0x000076320f0c7816 */ /* 0x000fe2000000000c */
[C---:B------:R-:W-:Y:S01]  /*1ff0*/  FMUL R3, R2.reuse, R3 ;  /* 0x0000000302037220 */ /* 0x040fe20000400000 */
[----:B------:R-:W-:Y:S01]  /*2000*/  SHF.L.U32 R7, R7, 0x10, RZ ;  /* 0x0000001007077819 */ /* 0x000fe200000006ff */
[----:B------:R-:W-:Y:S01]  /*2010*/  FMUL R23, R2, R23 ;  /* 0x0000001702177220 */ /* 0x000fe20000400000 */
[----:B------:R-:W-:Y:S01]  /*2020*/  SHF.L.U32 R22, R14, 0x10, RZ ;  /* 0x000000100e167819 */ /* 0x000fe200000006ff */
[----:B------:R-:W-:Y:S01]  /*2030*/  IMAD.U32 R14, R15, 0x10000, RZ ;  /* 0x000100000f0e7824 */ /* 0x000fe200078e00ff */
[----:B------:R-:W-:Y:S01]  /*2040*/  SHF.L.U32 R4, R9, 0x10, RZ ;  /* 0x0000001009047819 */ /* 0x000fe200000006ff */
[----:B------:R-:W-:Y:S01]  /*2050*/  FMUL R15, R2, R25 ;  /* 0x00000019020f7220 */ /* 0x000fe20000400000 */
[----:B------:R-:W-:Y:S01]  /*2060*/  SHF.L.U32 R8, R11, 0x10, RZ ;  /* 0x000000100b087819 */ /* 0x000fe200000006ff */
[----:B------:R-:W-:-:S02]  /*2070*/  IMAD.U32 R12, R12, 0x10000, RZ ;  /* 0x000100000c0c7824 */ /* 0x000fc400078e00ff */
[----:B------:R-:W-:Y:S01]  /*2080*/  FMUL R7, R2, R7 ;  /* 0x0000000702077220 */ /* 0x000fe20000400000 */
[----:B------:R-:W-:Y:S01]  /*2090*/  FMUL R13, R13, R24 ;  /* 0x000000180d0d7220 */ /* 0x000fe20000400000 */
[----:B------:R-:W-:Y:S01]  /*20a0*/  FMUL R4, R3, R4 ;  /* 0x0000000403047220 */ /* 0x000fe20000400000 */
[----:B------:R-:W-:Y:S01]  /*20b0*/  FMUL R9, R21, R10 ;  /* 0x0000000a15097220 */ /* 0x000fe20000400000 */
[----:B------:R-:W-:Y:S01]  /*20c0*/  FMUL R15, R15, R22 ;  /* 0x000000160f0f7220 */ /* 0x000fe20000400000 */
[----:B------:R-:W-:Y:S01]  /*20d0*/  FMUL R14, R27, R14 ;  /* 0x0000000e1b0e7220 */ /* 0x000fe20000400000 */
[----:B------:R-:W-:Y:S01]  /*20e0*/  FMUL R10, R7, R8 ;  /* 0x00000008070a7220 */ /* 0x000fe20000400000 */
[----:B------:R-:W-:Y:S01]  /*20f0*/  FMUL R11, R23, R12 ;  /* 0x0000000c170b7220 */ /* 0x000fe20000400000 */
[----:B------:R-:W-:Y:S01]  /*2100*/  IADD3 R12, P1, PT, R18, UR4, RZ ;  /* 0x00000004120c7c10 */ /* 0x000fe2000ff3e0ff */
[----:B------:R-:W-:Y:S01]  /*2110*/  IMAD.U32 R3, RZ, RZ, UR9 ;  /* 0x00000009ff037e24 */ /* 0x000fe2000f8e00ff */
[----:B------:R-:W-:-:S02]  /*2120*/  F2FP.BF16.F32.PACK_AB R8, R4, R13 ;  /* 0x0000000d0408723e */ /* 0x000fc400000010ff */
[----:B------:R-:W-:Y:S02]  /*2130*/  F2FP.BF16.F32.PACK_AB R9, R9, R20 ;  /* 0x000000140909723e */ /* 0x000fe400000010ff */
[----:B------:R-:W-:Y:S02]  /*2140*/  F2FP.BF16.F32.PACK_AB R10, R10, R15 ;  /* 0x0000000f0a0a723e */ /* 0x000fe400000010ff */
[----:B------:R-:W-:Y:S01]  /*2150*/  IADD3.X R13, PT, PT, R19, UR5, RZ, P1, !PT ;  /* 0x00000005130d7c10 */ /* 0x000fe20008ffe4ff */
[----:B------:R-:W-:Y:S01]  /*2160*/  IMAD.WIDE.U32 R18, R3, 0x10, R18 ;  /* 0x0000001003127825 */ /* 0x000fe200078e0012 */
[----:B------:R-:W-:Y:S02]  /*2170*/  F2FP.BF16.F32.PACK_AB R11, R11, R14 ;  /* 0x0000000e0b0b723e */ /* 0x000fe400000010ff */
[----:B------:R-:W-:-:S03]  /*2180*/  ISETP.NE.AND P1, PT, R0, RZ, PT ;  /* 0x000000ff0000720c */ /* 0x000fc60003f25270 */
[----:B------:R0:W-:Y:S10]  /*2190*/  STG.E.128 desc[UR12][R12.64], R8 ;  /* 0x000000080c007986 */ /* 0x0001f4000c101d0c */
[----:B------:R-:W-:Y:S05]  /*21a0*/  @P1 BRA `(.L_x_18) ;  /* 0xfffffffc00181947 */ /* 0x000fea000383ffff */
.L_x_17:
[----:B------:R-:W-:Y:S05]  /*21b0*/  BSYNC.RECONVERGENT B1 ;  /* 0x0000000000017941 */ /* 0x000fea0003800200 */
.L_x_16:
[----:B------:R-:W-:Y:S05]  /*21c0*/  @!P0 BRA `(.L_x_15) ;  /* 0x0000000c00708947 */ /* 0x000fea0003800000 */
[----:B------:R-:W1:Y:S01]  /*21d0*/  LDC.64 R18, c[0x0][0x3a0] ;  /* 0x0000e800ff127b82 */ /* 0x000e620000000a00 */
[----:B------:R-:W-:Y:S01]  /*21e0*/  MOV R7, UR9 ;  /* 0x0000000900077c02 */ /* 0x000fe20008000f00 */
[----:B0-----:R-:W-:Y:S01]  /*21f0*/  IMAD.U32 R9, RZ, RZ, UR9 ;  /* 0x00000009ff097e24 */ /* 0x001fe2000f8e00ff */
[----:B------:R-:W-:-:S03]  /*2200*/  IADD3 R3, PT, PT, R6, UR9, RZ ;  /* 0x0000000906037c10 */ /* 0x000fc6000fffe0ff */
[--C-:B------:R-:W-:Y:S02]  /*2210*/  IMAD R0, R7, 0x2, R6.reuse ;  /* 0x0000000207007824 */ /* 0x100fe400078e0206 */
[----:B------:R-:W-:-:S07]  /*2220*/  IMAD R4, R9, 0x3, R6 ;  /* 0x0000000309047824 */ /* 0x000fce00078e0206 */
.L_x_19:
[----:B------:R-:W-:-:S04]  /*2230*/  IMAD.WIDE.U32 R10, R6, 0x10, R16 ;  /* 0x00000010060a7825 */ /* 0x000fc800078e0010 */
[----:B-1----:R-:W-:Y:S02]  /*2240*/  IMAD.WIDE.U32 R12, R6, 0x10, R18 ;  /* 0x00000010060c7825 */ /* 0x002fe400078e0012 */
[----:B------:R-:W2:Y:S04]  /*2250*/  LDG.E.128 R8, desc[UR12][R10.64] ;  /* 0x0000000c0a087981 */ /* 0x000ea8000c1e1d00 */
[----:B------:R-:W3:Y:S01]  /*2260*/  LDG.E.128.CONSTANT R12, desc[UR12][R12.64] ;  /* 0x0000000c0c0c7981 */ /* 0x000ee2000c1e9d00 */
[C---:B--2---:R-:W-:Y:S02]  /*2270*/  SHF.L.U32 R21, R8.reuse, 0x10, RZ ;  /* 0x0000001008157819 */ /* 0x044fe400000006ff */
[----:B------:R-:W-:Y:S01]  /*2280*/  PRMT R20, R8, 0x7632, R20 ;  /* 0x0000763208147816 */ /* 0x000fe20000000014 */
[----:B---3--:R-:W-:-:S02]  /*2290*/  IMAD.U32 R22, R12, 0x10000, RZ ;  /* 0x000100000c167824 */ /* 0x008fc400078e00ff */
[----:B------:R-:W-:Y:S01]  /*22a0*/  FMUL R21, R2, R21 ;  /* 0x0000001502157220 */ /* 0x000fe20000400000 */
[----:B------:R-:W-:Y:S01]  /*22b0*/  SHF.L.U32 R23, R10, 0x10, RZ ;  /* 0x000000100a177819 */ /* 0x000fe200000006ff */
[----:B------:R-:W-:Y:S01]  /*22c0*/  IMAD.U32 R27, R14, 0x10000, RZ ;  /* 0x000100000e1b7824 */ /* 0x000fe200078e00ff */
[----:B------:R-:W-:Y:S01]  /*22d0*/  PRMT R7, R9, 0x7632, R7 ;  /* 0x0000763209077816 */ /* 0x000fe20000000007 */
[----:B------:R-:W-:Y:S01]  /*22e0*/  FMUL R21, R21, R22 ;  /* 0x0000001615157220 */ /* 0x000fe20000400000 */
[----:B------:R-:W-:Y:S01]  /*22f0*/  IMAD.U32 R9, R9, 0x10000, RZ ;  /* 0x0001000009097824 */ /* 0x000fe200078e00ff */
[----:B------:R-:W-:Y:S02]  /*2300*/  PRMT R22, R12, 0x7632, R22 ;  /* 0x000076320c167816 */ /* 0x000fe40000000016 */
[----:B------:R-:W-:Y:S01]  /*2310*/  SHF.L.U32 R25, R20, 0x10, RZ ;  /* 0x0000001014197819 */ /* 0x000fe200000006ff */
[----:B------:R-:W-:Y:S01]  /*2320*/  FMUL R9, R2, R9 ;  /* 0x0000000902097220 */ /* 0x000fe20000400000 */
[----:B------:R-:W-:Y:S01]  /*2330*/  PRMT R12, R14, 0x7632, R12 ;  /* 0x000076320e0c7816 */ /* 0x000fe2000000000c */
[----:B------:R-:W-:Y:S01]  /*2340*/  FMUL R14, R2, R23 ;  /* 0x00000017020e7220 */ /* 0x000fe20000400000 */
[----:B------:R-:W-:-:S02]  /*2350*/  PRMT R8, R10, 0x7632, R8 ;  /* 0x000076320a087816 */ /* 0x000fc40000000008 */
[----:B------:R-:W-:Y:S01]  /*2360*/  SHF.L.U32 R24, R13, 0x10, RZ ;  /* 0x000000100d187819 */ /* 0x000fe200000006ff */
[----:B------:R-:W-:Y:S01]  /*2370*/  FMUL R14, R14, R27 ;  /* 0x0000001b0e0e7220 */ /* 0x000fe20000400000 */
[C---:B------:R-:W-:Y:S01]  /*2380*/  PRMT R10, R11.reuse, 0x7632, R10 ;  /* 0x000076320b0a7816 */ /* 0x040fe2000000000a */
[----:B------:R-:W-:Y:S01]  /*2390*/  IMAD.U32 R11, R11, 0x10000, RZ ;  /* 0x000100000b0b7824 */ /* 0x000fe200078e00ff */
[----:B------:R-:W-:Y:S01]  /*23a0*/  SHF.L.U32 R23, R22, 0x10, RZ ;  /* 0x0000001016177819 */ /* 0x000fe200000006ff */
[C---:B------:R-:W-:Y:S01]  /*23b0*/  FMUL R22, R2.reuse, R25 ;  /* 0x0000001902167220 */ /* 0x040fe20000400000 */
[----:B------:R-:W-:Y:S01]  /*23c0*/  FMUL R9, R9, R24 ;  /* 0x0000001809097220 */ /* 0x000fe20000400000 */
[----:B------:R-:W-:Y:S01]  /*23d0*/  FMUL R24, R2, R11 ;  /* 0x0000000b02187220 */ /* 0x000fe20000400000 */
[C---:B------:R-:W-:Y:S01]  /*23e0*/  PRMT R20, R15.reuse, 0x7632, R20 ;  /* 0x000076320f147816 */ /* 0x040fe20000000014 */
[----:B------:R-:W-:Y:S01]  /*23f0*/  FMUL R22, R22, R23 ;  /* 0x0000001716167220 */ /* 0x000fe20000400000 */
[----:B------:R-:W-:Y:S01]  /*2400*/  IMAD.U32 R23, R8, 0x10000, RZ ;  /* 0x0001000008177824 */ /* 0x000fe200078e00ff */
[----:B------:R-:W-:Y:S01]  /*2410*/  SHF.L.U32 R11, R10, 0x10, RZ ;  /* 0x000000100a0b7819 */ /* 0x000fe200000006ff */
[----:B------:R-:W-:Y:S01]  /*2420*/  IMAD.U32 R15, R15, 0x10000, RZ ;  /* 0x000100000f0f7824 */ /* 0x000fe200078e00ff */
[----:B------:R-:W-:Y:S01]  /*2430*/  PRMT R13, R13, 0x7632, R13 ;  /* 0x000076320d0d7816 */ /* 0x000fe2000000000d */
[----:B------:R-:W-:Y:S01]  /*2440*/  FMUL R23, R2, R23 ;  /* 0x0000001702177220 */ /* 0x000fe20000400000 */
[----:B------:R-:W-:Y:S01]  /*2450*/  SHF.L.U32 R7, R7, 0x10, RZ ;  /* 0x0000001007077819 */ /* 0x000fe200000006ff */
[----:B------:R-:W-:Y:S01]  /*2460*/  IMAD.U32 R20, R20, 0x10000, RZ ;  /* 0x0001000014147824 */ /* 0x000fe200078e00ff */
[----:B------:R-:W-:Y:S01]  /*2470*/  SHF.L.U32 R12, R12, 0x10, RZ ;  /* 0x000000100c0c7819 */ /* 0x000fe200000006ff */
[----:B------:R-:W-:Y:S01]  /*2480*/  FMUL R11, R2, R11 ;  /* 0x0000000b020b7220 */ /* 0x000fe20000400000 */
[----:B------:R-:W-:-:S02]  /*2490*/  IMAD.U32 R8, R13, 0x10000, RZ ;  /* 0x000100000d087824 */ /* 0x000fc400078e00ff */
[----:B------:R-:W-:Y:S01]  /*24a0*/  FMUL R7, R2, R7 ;  /* 0x0000000702077220 */ /* 0x000fe20000400000 */
[----:B------:R-:W-:Y:S01]  /*24b0*/  FMUL R15, R24, R15 ;  /* 0x0000000f180f7220 */ /* 0x000fe20000400000 */
[----:B------:R-:W-:Y:S01]  /*24c0*/  FMUL R23, R23, R12 ;  /* 0x0000000c17177220 */ /* 0x000fe20000400000 */
[----:B------:R-:W-:Y:S01]  /*24d0*/  FMUL R20, R11, R20 ;  /* 0x000000140b147220 */ /* 0x000fe20000400000 */
[----:B------:R-:W-:Y:S01]  /*24e0*/  F2FP.BF16.F32.PACK_AB R12, R22, R21 ;  /* 0x00000015160c723e */ /* 0x000fe200000010ff */
[----:B------:R-:W-:Y:S01]  /*24f0*/  FMUL R8, R7, R8 ;  /* 0x0000000807087220 */ /* 0x000fe20000400000 */
[----:B------:R-:W-:Y:S01]  /*2500*/  MOV R21, 0x10 ;  /* 0x0000001000157802 */ /* 0x000fe20000000f00 */
[----:B------:R-:W-:Y:S01]  /*2510*/  IMAD.WIDE.U32 R10, R3, 0x10, R18 ;  /* 0x00000010030a7825 */ /* 0x000fe200078e0012 */
[----:B------:R-:W-:Y:S02]  /*2520*/  F2FP.BF16.F32.PACK_AB R15, R20, R15 ;  /* 0x0000000f140f723e */ /* 0x000fe400000010ff */
[----:B------:R-:W-:Y:S01]  /*2530*/  F2FP.BF16.F32.PACK_AB R13, R8, R9 ;  /* 0x00000009080d723e */ /* 0x000fe200000010ff */
[----:B------:R-:W-:Y:S01]  /*2540*/  IMAD.WIDE.U32 R20, R6, R21, UR4 ;  /* 0x0000000406147e25 */ /* 0x000fe2000f8e0015 */
[----:B------:R-:W-:Y:S01]  /*2550*/  F2FP.BF16.F32.PACK_AB R14, R23, R14 ;  /* 0x0000000e170e723e */ /* 0x000fe200000010ff */
[----:B------:R-:W2:Y:S02]  /*2560*/  LDG.E.128.CONSTANT R8, desc[UR12][R10.64] ;  /* 0x0000000c0a087981 */ /* 0x000ea4000c1e9d00 */
[----:B------:R-:W-:-:S02]  /*2570*/  IMAD.WIDE.U32 R22, R3, 0x10, R16 ;  /* 0x0000001003167825 */ /* 0x000fc400078e0010 */
[----:B------:R0:W-:Y:S04]  /*2580*/  STG.E.128 desc[UR12][R20.64], R12 ;  /* 0x0000000c14007986 */ /* 0x0001e8000c101d0c */
[----:B0-----:R-:W3:Y:S01]  /*2590*/  LDG.E.128 R12, desc[UR12][R22.64] ;  /* 0x0000000c160c7981 */ /* 0x001ee2000c1e1d00 */
[----:B--2---:R-:W-:Y:S01]  /*25a0*/  IMAD.U32 R27, R8, 0x10000, RZ ;  /* 0x00010000081b7824 */ /* 0x004fe200078e00ff */
[----:B------:R-:W-:Y:S02]  /*25b0*/  SHF.L.U32 R26, R9, 0x10, RZ ;  /* 0x00000010091a7819 */ /* 0x000fe400000006ff */
[----:B------:R-:W-:-:S04]  /*25c0*/  PRMT R20, R10, 0x7632, R20 ;  /* 0x000076320a147816 */ /* 0x000fc80000000014 */
[----:B------:R-:W-:Y:S01]  /*25d0*/  SHF.L.U32 R20, R20, 0x10, RZ ;  /* 0x0000001014147819 */ /* 0x000fe200000006ff */
[C---:B---3--:R-:W-:Y:S01]  /*25e0*/  IMAD.U32 R29, R12.reuse, 0x10000, RZ ;  /* 0x000100000c1d7824 */ /* 0x048fe200078e00ff */
[C---:B------:R-:W-:Y:S02]  /*25f0*/  SHF.L.U32 R23, R13.reuse, 0x10, RZ ;  /* 0x000000100d177819 */ /* 0x040fe400000006ff */
[----:B------:R-:W-:Y:S02]  /*2600*/  PRMT R24, R12, 0x7632, R24 ;  /* 0x000076320c187816 */ /* 0x000fe40000000018 */
[----:B------:R-:W-:Y:S01]  /*2610*/  PRMT R8, R14, 0x7632, R8 ;  /* 0x000076320e087816 */ /* 0x000fe20000000008 */
[----:B------:R-:W-:Y:S01]  /*2620*/  FMUL R28, R2, R29 ;  /* 0x0000001d021c7220 */ /* 0x000fe20000400000 */
[----:B------:R-:W-:Y:S01]  /*2630*/  PRMT R7, R13, 0x7632, R7 ;  /* 0x000076320d077816 */ /* 0x000fe20000000007 */
[----:B------:R-:W-:Y:S02]  /*2640*/  IMAD.U32 R25, R14, 0x10000, RZ ;  /* 0x000100000e197824 */ /* 0x000fe400078e00ff */
[----:B------:R-:W-:Y:S01]  /*2650*/  FMUL R13, R2, R23 ;  /* 0x00000017020d7220 */ /* 0x000fe20000400000 */
[----:B------:R-:W-:Y:S01]  /*2660*/  PRMT R9, R15, 0x7632, R9 ;  /* 0x000076320f097816 */ /* 0x000fe20000000009 */
[----:B------:R-:W-:Y:S01]  /*2670*/  IMAD.U32 R23, R24, 0x10000, RZ ;  /* 0x0001000018177824 */ /* 0x000fe200078e00ff */
[----:B------:R-:W-:Y:S01]  /*2680*/  PRMT R21, R8, 0x7632, R21 ;  /* 0x0000763208157816 */ /* 0x000fe20000000015 */
[----:B------:R-:W-:Y:S01]  /*2690*/  FMUL R12, R28, R27 ;  /* 0x0000001b1c0c7220 */ /* 0x000fe20000400000 */
[----:B------:R-:W-:Y:S01]  /*26a0*/  SHF.L.U32 R27, R10, 0x10, RZ ;  /* 0x000000100a1b7819 */ /* 0x000fe200000006ff */
[----:B------:R-:W-:Y:S01]  /*26b0*/  FMUL R10, R2, R25 ;  /* 0x00000019020a7220 */ /* 0x000fe20000400000 */
[----:B------:R-:W-:Y:S01]  /*26c0*/  PRMT R14, R9, 0x7632, R14 ;  /* 0x00007632090e7816 */ /* 0x000fe2000000000e */
[----:B------:R-:W-:-:S02]  /*26d0*/  IMAD.U32 R22, R21, 0x10000, RZ ;  /* 0x0001000015167824 */ /* 0x000fc400078e00ff */
[----:B------:R-:W-:Y:S01]  /*26e0*/  FMUL R23, R2, R23 ;  /* 0x0000001702177220 */ /* 0x000fe20000400000 */
[----:B------:R-:W-:Y:S01]  /*26f0*/  IMAD.U32 R7, R7, 0x10000, RZ ;  /* 0x0001000007077824 */ /* 0x000fe200078e00ff */
[----:B------:R-:W-:Y:S01]  /*2700*/  SHF.L.U32 R25, R8, 0x10, RZ ;  /* 0x0000001008197819 */ /* 0x000fe200000006ff */
[----:B------:R-:W-:Y:S01]  /*2710*/  IMAD.U32 R9, R9, 0x10000, RZ ;  /* 0x0001000009097824 */ /* 0x000fe200078e00ff */
[----:B------:R-:W-:Y:S02]  /*2720*/  SHF.L.U32 R15, R15, 0x10, RZ ;  /* 0x000000100f0f7819 */ /* 0x000fe400000006ff */
[----:B------:R-:W-:Y:S01]  /*2730*/  PRMT R21, R11, 0x7632, R21 ;  /* 0x000076320b157816 */ /* 0x000fe20000000015 */
[----:B------:R-:W-:Y:S01]  /*2740*/  FMUL R23, R23, R22 ;  /* 0x0000001617177220 */ /* 0x000fe20000400000 */
[----:B------:R-:W-:Y:S02]  /*2750*/  IMAD.U32 R14, R14, 0x10000, RZ ;  /* 0x000100000e0e7824 */ /* 0x000fe400078e00ff */
[C---:B------:R-:W-:Y:S01]  /*2760*/  FMUL R7, R2.reuse, R7 ;  /* 0x0000000702077220 */ /* 0x040fe20000400000 */
[----:B------:R-:W-:Y:S01]  /*2770*/  SHF.L.U32 R11, R11, 0x10, RZ ;  /* 0x000000100b0b7819 */ /* 0x000fe200000006ff */
[C---:B------:R-:W-:Y:S01]  /*2780*/  FMUL R25, R2.reuse, R25 ;  /* 0x0000001902197220 */ /* 0x040fe20000400000 */
[----:B------:R-:W-:Y:S01]  /*2790*/  SHF.L.U32 R22, R21, 0x10, RZ ;  /* 0x0000001015167819 */ /* 0x000fe200000006ff */
[C---:B------:R-:W-:Y:S01]  /*27a0*/  FMUL R8, R2.reuse, R15 ;  /* 0x0000000f02087220 */ /* 0x040fe20000400000 */
[----:B------:R-:W-:Y:S01]  /*27b0*/  FMUL R9, R2, R9 ;  /* 0x0000000902097220 */ /* 0x000fe20000400000 */
[----:B------:R-:W-:Y:S01]  /*27c0*/  FMUL R13, R13, R26 ;  /* 0x0000001a0d0d7220 */ /* 0x000fe20000400000 */
[----:B------:R-:W-:Y:S01]  /*27d0*/  FMUL R14, R7, R14 ;  /* 0x0000000e070e7220 */ /* 0x000fe20000400000 */
[----:B------:R-:W-:Y:S01]  /*27e0*/  FMUL R10, R10, R27 ;  /* 0x0000001b0a0a7220 */ /* 0x000fe20000400000 */
[----:B------:R-:W-:Y:S01]  /*27f0*/  FMUL R25, R25, R20 ;  /* 0x0000001419197220 */ /* 0x000fe20000400000 */
[----:B------:R-:W-:Y:S01]  /*2800*/  FMUL R8, R8, R11 ;  /* 0x0000000b08087220 */ /* 0x000fe20000400000 */
[----:B------:R-:W-:Y:S01]  /*2810*/  FMUL R9, R9, R22 ;  /* 0x0000001609097220 */ /* 0x000fe20000400000 */
[----:B------:R-:W-:Y:S01]  /*2820*/  IMAD.MOV.U32 R20, RZ, RZ, 0x10 ;  /* 0x00000010ff147424 */ /* 0x000fe200078e00ff */
[----:B------:R-:W-:-:S02]  /*2830*/  F2FP.BF16.F32.PACK_AB R13, R14, R13 ;  /* 0x0000000d0e0d723e */ /* 0x000fc400000010ff */
[----:B------:R-:W-:Y:S01]  /*2840*/  F2FP.BF16.F32.PACK_AB R14, R25, R10 ;  /* 0x0000000a190e723e */ /* 0x000fe200000010ff */
[C---:B------:R-:W-:Y:S01]  /*2850*/  IMAD.WIDE.U32 R10, R0.reuse, 0x10, R18 ;  /* 0x00000010000a7825 */ /* 0x040fe200078e0012 */
[----:B------:R-:W-:Y:S02]  /*2860*/  F2FP.BF16.F32.PACK_AB R12, R23, R12 ;  /* 0x0000000c170c723e */ /* 0x000fe400000010ff */
[----:B------:R-:W-:Y:S01]  /*2870*/  F2FP.BF16.F32.PACK_AB R15, R9, R8 ;  /* 0x00000008090f723e */ /* 0x000fe200000010ff */
[----:B------:R-:W-:Y:S02]  /*2880*/  IMAD.WIDE.U32 R20, R3, R20, UR4 ;  /* 0x0000000403147e25 */ /* 0x000fe4000f8e0014 */
[----:B------:R-:W2:Y:S02]  /*2890*/  LDG.E.128.CONSTANT R8, desc[UR12][R10.64] ;  /* 0x0000000c0a087981 */ /* 0x000ea4000c1e9d00 */
[----:B------:R-:W-:Y:S02]  /*28a0*/  IMAD.WIDE.U32 R22, R0, 0x10, R16 ;  /* 0x0000001000167825 */ /* 0x000fe400078e0010 */
[----:B------:R0:W-:Y:S04]  /*28b0*/  STG.E.128 desc[UR12][R20.64], R12 ;  /* 0x0000000c14007986 */ /* 0x0001e8000c101d0c */
[----:B0-----:R-:W3:Y:S01]  /*28c0*/  LDG.E.128 R12, desc[UR12][R22.64] ;  /* 0x0000000c160c7981 */ /* 0x001ee2000c1e1d00 */
[----:B--2---:R-:W-:Y:S01]  /*28d0*/  SHF.L.U32 R27, R8, 0x10, RZ ;  /* 0x00000010081b7819 */ /* 0x004fe200000006ff */
[----:B------:R-:W-:Y:S01]  /*28e0*/  IMAD.U32 R26, R9, 0x10000, RZ ;  /* 0x00010000091a7824 */ /* 0x000fe200078e00ff */
[----:B------:R-:W-:Y:S01]  /*28f0*/  PRMT R20, R10, 0x7632, R20 ;  /* 0x000076320a147816 */ /* 0x000fe20000000014 */
[----:B---3--:R-:W-:Y:S01]  /*2900*/  IMAD.U32 R23, R13, 0x10000, RZ ;  /* 0x000100000d177824 */ /* 0x008fe200078e00ff */
[----:B------:R-:W-:-:S02]  /*2910*/  PRMT R24, R12, 0x7632, R24 ;  /* 0x000076320c187816 */ /* 0x000fc40000000018 */
[----:B------:R-:W-:Y:S02]  /*2920*/  SHF.L.U32 R29, R12, 0x10, RZ ;  /* 0x000000100c1d7819 */ /* 0x000fe400000006ff */
[----:B------:R-:W-:Y:S02]  /*2930*/  PRMT R8, R14, 0x7632, R8 ;  /* 0x000076320e087816 */ /* 0x000fe40000000008 */
[----:B------:R-:W-:Y:S01]  /*2940*/  PRMT R7, R13, 0x7632, R7 ;  /* 0x000076320d077816 */ /* 0x000fe20000000007 */
[----:B------:R-:W-:Y:S01]  /*2950*/  FMUL R13, R2, R23 ;  /* 0x00000017020d7220 */ /* 0x000fe20000400000 */
[----:B------:R-:W-:Y:S01]  /*2960*/  PRMT R21, R8, 0x7632, R21 ;  /* 0x0000763208157816 */ /* 0x000fe20000000015 */
[----:B------:R-:W-:Y:S01]  /*2970*/  FMUL R28, R2, R29 ;  /* 0x0000001d021c7220 */ /* 0x000fe20000400000 */
[----:B------:R-:W-:Y:S02]  /*2980*/  SHF.L.U32 R23, R24, 0x10, RZ ;  /* 0x0000001018177819 */ /* 0x000fe400000006ff */
[----:B------:R-:W-:-:S02]  /*2990*/  SHF.L.U32 R25, R14, 0x10, RZ ;  /* 0x000000100e197819 */ /* 0x000fc400000006ff */
[----:B------:R-:W-:Y:S01]  /*29a0*/  PRMT R9, R15, 0x7632, R9 ;  /* 0x000076320f097816 */ /* 0x000fe20000000009 */
[----:B------:R-:W-:Y:S01]  /*29b0*/  FMUL R12, R28, R27 ;  /* 0x0000001b1c0c7220 */ /* 0x000fe20000400000 */
[----:B------:R-:W-:Y:S01]  /*29c0*/  SHF.L.U32 R22, R21, 0x10, RZ ;  /* 0x0000001015167819 */ /* 0x000fe200000006ff */
[----:B------:R-:W-:Y:S01]  /*29d0*/  FMUL R23, R2, R23 ;  /* 0x0000001702177220 */ /* 0x000fe20000400000 */
[----:B------:R-:W-:Y:S01]  /*29e0*/  PRMT R21, R11, 0x7632, R21 ;  /* 0x000076320b157816 */ /* 0x000fe20000000015 */
[----:B------:R-:W-:Y:S01]  /*29f0*/  IMAD.U32 R27, R10, 0x10000, RZ ;  /* 0x000100000a1b7824 */ /* 0x000fe200078e00ff */
[----:B------:R-:W-:Y:S01]  /*2a00*/  PRMT R14, R9, 0x7632, R14 ;  /* 0x00007632090e7816 */ /* 0x000fe2000000000e */
[----:B------:R-:W-:Y:S01]  /*2a10*/  FMUL R10, R2, R25 ;  /* 0x00000019020a7220 */ /* 0x000fe20000400000 */
[----:B------:R-:W-:Y:S01]  /*2a20*/  SHF.L.U32 R7, R7, 0x10, RZ ;  /* 0x0000001007077819 */ /* 0x000fe200000006ff */
[----:B------:R-:W-:Y:S01]  /*2a30*/  IMAD.U32 R15, R15, 0x10000, RZ ;  /* 0x000100000f0f7824 */ /* 0x000fe200078e00ff */
[----:B------:R-:W-:Y:S01]  /*2a40*/  SHF.L.U32 R9, R9, 0x10, RZ ;  /* 0x0000001009097819 */ /* 0x000fe200000006ff */
[----:B------:R-:W-:-:S02]  /*2a50*/  IMAD.U32 R25, R8, 0x10000, RZ ;  /* 0x0001000008197824 */ /* 0x000fc400078e00ff */
[----:B------:R-:W-:Y:S01]  /*2a60*/  FMUL R23, R23, R22 ;  /* 0x0000001617177220 */ /* 0x000fe20000400000 */
[----:B------:R-:W-:Y:S01]  /*2a70*/  SHF.L.U32 R14, R14, 0x10, RZ ;  /* 0x000000100e0e7819 */ /* 0x000fe200000006ff */
[----:B------:R-:W-:Y:S02]  /*2a80*/  IMAD.U32 R22, R21, 0x10000, RZ ;  /* 0x0001000015167824 */ /* 0x000fe400078e00ff */
[C---:B------:R-:W-:Y:S01]  /*2a90*/  FMUL R7, R2.reuse, R7 ;  /* 0x0000000702077220 */ /* 0x040fe20000400000 */
[----:B------:R-:W-:Y:S02]  /*2aa0*/  HFMA2 R21, -RZ, RZ, 0, 9.5367431640625e-07 ;  /* 0x00000010ff157431 */ /* 0x000fe400000001ff */
[----:B------:R-:W-:Y:S02]  /*2ab0*/  IMAD.U32 R11, R11, 0x10000, RZ ;  /* 0x000100000b0b7824 */ /* 0x000fe400078e00ff */
[----:B------:R-:W-:Y:S01]  /*2ac0*/  FMUL R8, R2, R15 ;  /* 0x0000000f02087220 */ /* 0x000fe20000400000 */
[----:B------:R-:W-:-:S02]  /*2ad0*/  IMAD.U32 R20, R20, 0x10000, RZ ;  /* 0x0001000014147824 */ /* 0x000fc400078e00ff */
        /* <DEDUP_REMOVED lines=8> */
[----:B------:R-:W-:Y:S01]  /*2b60*/  F2FP.BF16.F32.PACK_AB R13, R14, R13 ;  /* 0x0000000d0e0d723e */ /* 0x000fe200000010ff */
[----:B------:R-:W-:Y:S01]  /*2b70*/  IMAD.WIDE.U32 R20, R0, R21, UR4 ;  /* 0x0000000400147e25 */ /* 0x000fe2000f8e0015 */
[----:B------:R-:W-:-:S02]  /*2b80*/  F2FP.BF16.F32.PACK_AB R12, R23, R12 ;  /* 0x0000000c170c723e */ /* 0x000fc400000010ff */
[----:B------:R-:W-:Y:S01]  /*2b90*/  F2FP.BF16.F32.PACK_AB R14, R25, R10 ;  /* 0x0000000a190e723e */ /* 0x000fe200000010ff */
[----:B------:R-:W-:Y:S01]  /*2ba0*/  IMAD.WIDE.U32 R22, R4, 0x10, R16 ;  /* 0x0000001004167825 */ /* 0x000fe200078e0010 */
[----:B------:R-:W-:-:S03]  /*2bb0*/  F2FP.BF16.F32.PACK_AB R15, R9, R8 ;  /* 0x00000008090f723e */ /* 0x000fc600000010ff */
[----:B------:R-:W-:Y:S02]  /*2bc0*/  IMAD.WIDE.U32 R10, R4, 0x10, R18 ;  /* 0x00000010040a7825 */ /* 0x000fe400078e0012 */
[----:B------:R0:W-:Y:S04]  /*2bd0*/  STG.E.128 desc[UR12][R20.64], R12 ;  /* 0x0000000c14007986 */ /* 0x0001e8000c101d0c */
[----:B------:R-:W2:Y:S04]  /*2be0*/  LDG.E.128.CONSTANT R8, desc[UR12][R10.64] ;  /* 0x0000000c0a087981 */ /* 0x000ea8000c1e9d00 */
[----:B0-----:R-:W3:Y:S01]  /*2bf0*/  LDG.E.128 R12, desc[UR12][R22.64] ;  /* 0x0000000c160c7981 */ /* 0x001ee2000c1e1d00 */
[----:B--2---:R-:W-:Y:S01]  /*2c00*/  SHF.L.U32 R24, R9, 0x10, RZ ;  /* 0x0000001009187819 */ /* 0x004fe200000006ff */
[----:B------:R-:W-:-:S02]  /*2c10*/  IMAD.U32 R26, R8, 0x10000, RZ ;  /* 0x00010000081a7824 */ /* 0x000fc400078e00ff */
[----:B---3--:R-:W-:Y:S01]  /*2c20*/  IMAD.U32 R27, R12, 0x10000, RZ ;  /* 0x000100000c1b7824 */ /* 0x008fe200078e00ff */
[----:B------:R-:W-:Y:S01]  /*2c30*/  SHF.L.U32 R29, R13, 0x10, RZ ;  /* 0x000000100d1d7819 */ /* 0x000fe200000006ff */
[C---:B------:R-:W-:Y:S01]  /*2c40*/  IMAD.U32 R25, R14.reuse, 0x10000, RZ ;  /* 0x000100000e197824 */ /* 0x040fe200078e00ff */
[----:B------:R-:W-:Y:S01]  /*2c50*/  PRMT R9, R14, 0x7632, R9 ;  /* 0x000076320e097816 */ /* 0x000fe20000000009 */
[C---:B------:R-:W-:Y:S01]  /*2c60*/  FMUL R27, R2.reuse, R27 ;  /* 0x0000001b021b7220 */ /* 0x040fe20000400000 */
[----:B------:R-:W-:Y:S02]  /*2c70*/  PRMT R14, R15, 0x7632, R14 ;  /* 0x000076320f0e7816 */ /* 0x000fe4000000000e */
[----:B------:R-:W-:Y:S01]  /*2c80*/  PRMT R8, R13, 0x7632, R8 ;  /* 0x000076320d087816 */ /* 0x000fe20000000008 */
[----:B------:R-:W-:Y:S01]  /*2c90*/  FMUL R13, R2, R29 ;  /* 0x0000001d020d7220 */ /* 0x000fe20000400000 */
[----:B------:R-:W-:Y:S02]  /*2ca0*/  SHF.L.U32 R15, R15, 0x10, RZ ;  /* 0x000000100f0f7819 */ /* 0x000fe400000006ff */
[----:B------:R-:W-:Y:S01]  /*2cb0*/  PRMT R7, R12, 0x7632, R7 ;  /* 0x000076320c077816 */ /* 0x000fe20000000007 */
[----:B------:R-:W-:Y:S01]  /*2cc0*/  FMUL R12, R27, R26 ;  /* 0x0000001a1b0c7220 */ /* 0x000fe20000400000 */
[----:B------:R-:W-:Y:S01]  /*2cd0*/  SHF.L.U32 R26, R11, 0x10, RZ ;  /* 0x000000100b1a7819 */ /* 0x000fe200000006ff */
[----:B------:R-:W-:Y:S01]  /*2ce0*/  FMUL R13, R13, R24 ;  /* 0x000000180d0d7220 */ /* 0x000fe20000400000 */
[----:B------:R-:W-:Y:S01]  /*2cf0*/  FMUL R23, R2, R15 ;  /* 0x0000000f02177220 */ /* 0x000fe20000400000 */
[----:B------:R-:W-:-:S02]  /*2d00*/  IMAD.U32 R24, R10, 0x10000, RZ ;  /* 0x000100000a187824 */ /* 0x000fc400078e00ff */
[----:B------:R-:W-:Y:S01]  /*2d10*/  FMUL R25, R2, R25 ;  /* 0x0000001902197220 */ /* 0x000fe20000400000 */
[C---:B------:R-:W-:Y:S02]  /*2d20*/  PRMT R22, R8.reuse, 0x7632, R22 ;  /* 0x0000763208167816 */ /* 0x040fe40000000016 */
[----:B------:R-:W-:Y:S02]  /*2d30*/  SHF.L.U32 R7, R7, 0x10, RZ ;  /* 0x0000001007077819 */ /* 0x000fe400000006ff */
[----:B------:R-:W-:Y:S01]  /*2d40*/  PRMT R15, R11, 0x7632, R15 ;  /* 0x000076320b0f7816 */ /* 0x000fe2000000000f */
[----:B------:R-:W-:Y:S01]  /*2d50*/  FMUL R11, R23, R26 ;  /* 0x0000001a170b7220 */ /* 0x000fe20000400000 */
[----:B------:R-:W-:Y:S01]  /*2d60*/  PRMT R20, R9, 0x7632, R20 ;  /* 0x0000763209147816 */ /* 0x000fe20000000014 */
[----:B------:R-:W-:Y:S01]  /*2d70*/  IMAD.U32 R23, R8, 0x10000, RZ ;  /* 0x0001000008177824 */ /* 0x000fe200078e00ff */
[----:B------:R-:W-:Y:S01]  /*2d80*/  PRMT R21, R10, 0x7632, R21 ;  /* 0x000076320a157816 */ /* 0x000fe20000000015 */
[----:B------:R-:W-:Y:S01]  /*2d90*/  FMUL R10, R25, R24 ;  /* 0x00000018190a7220 */ /* 0x000fe20000400000 */
[----:B------:R-:W-:Y:S01]  /*2da0*/  SHF.L.U32 R9, R9, 0x10, RZ ;  /* 0x0000001009097819 */ /* 0x000fe200000006ff */
[----:B------:R-:W-:-:S02]  /*2db0*/  IMAD.U32 R25, R14, 0x10000, RZ ;  /* 0x000100000e197824 */ /* 0x000fc400078e00ff */
[----:B------:R-:W-:Y:S01]  /*2dc0*/  FMUL R7, R2, R7 ;  /* 0x0000000702077220 */ /* 0x000fe20000400000 */
[----:B------:R-:W-:Y:S01]  /*2dd0*/  IMAD.U32 R22, R22, 0x10000, RZ ;  /* 0x0001000016167824 */ /* 0x000fe200078e00ff */
[----:B------:R-:W-:Y:S01]  /*2de0*/  SHF.L.U32 R20, R20, 0x10, RZ ;  /* 0x0000001014147819 */ /* 0x000fe200000006ff */
[C---:B------:R-:W-:Y:S01]  /*2df0*/  FMUL R23, R2.reuse, R23 ;  /* 0x0000001702177220 */ /* 0x040fe20000400000 */
[----:B------:R-:W-:Y:S01]  /*2e00*/  SHF.L.U32 R14, R15, 0x10, RZ ;  /* 0x000000100f0e7819 */ /* 0x000fe200000006ff */
[----:B------:R-:W-:Y:S02]  /*2e10*/  IMAD.U32 R21, R21, 0x10000, RZ ;  /* 0x0001000015157824 */ /* 0x000fe400078e00ff */
[C---:B------:R-:W-:Y:S01]  /*2e20*/  FMUL R8, R2.reuse, R9 ;  /* 0x0000000902087220 */ /* 0x040fe20000400000 */
[----:B------:R-:W-:Y:S01]  /*2e30*/  FMUL R25, R2, R25 ;  /* 0x0000001902197220 */ /* 0x000fe20000400000 */
[----:B------:R-:W-:Y:S01]  /*2e40*/  FMUL R7, R7, R22 ;  /* 0x0000001607077220 */ /* 0x000fe20000400000 */
[----:B------:R-:W-:Y:S01]  /*2e50*/  FMUL R20, R23, R20 ;  /* 0x0000001417147220 */ /* 0x000fe20000400000 */
[----:B------:R-:W-:Y:S01]  /*2e60*/  FMUL R21, R8, R21 ;  /* 0x0000001508157220 */ /* 0x000fe20000400000 */
[----:B------:R-:W-:Y:S01]  /*2e70*/  FMUL R14, R25, R14 ;  /* 0x0000000e190e7220 */ /* 0x000fe20000400000 */
[----:B------:R-:W-:Y:S01]  /*2e80*/  IMAD.MOV.U32 R15, RZ, RZ, 0x10 ;  /* 0x00000010ff0f7424 */ /* 0x000fe200078e00ff */
[----:B------:R-:W-:-:S02]  /*2e90*/  F2FP.BF16.F32.PACK_AB R8, R7, R12 ;  /* 0x0000000c0708723e */ /* 0x000fc400000010ff */
[----:B------:R-:W-:Y:S02]  /*2ea0*/  MOV R7, UR9 ;  /* 0x0000000900077c02 */ /* 0x000fe40008000f00 */
[----:B------:R-:W-:Y:S01]  /*2eb0*/  F2FP.BF16.F32.PACK_AB R9, R20, R13 ;  /* 0x0000000d1409723e */ /* 0x000fe200000010ff */
[----:B------:R-:W-:Y:S01]  /*2ec0*/  IMAD.WIDE.U32 R12, R4, R15, UR4 ;  /* 0x00000004040c7e25 */ /* 0x000fe2000f8e000f */
[----:B------:R-:W-:Y:S02]  /*2ed0*/  F2FP.BF16.F32.PACK_AB R10, R21, R10 ;  /* 0x0000000a150a723e */ /* 0x000fe400000010ff */
[----:B------:R-:W-:Y:S01]  /*2ee0*/  F2FP.BF16.F32.PACK_AB R11, R14, R11 ;  /* 0x0000000b0e0b723e */ /* 0x000fe200000010ff */
[----:B------:R-:W-:Y:S01]  /*2ef0*/  IMAD.U32 R15, RZ, RZ, UR9 ;  /* 0x00000009ff0f7e24 */ /* 0x000fe2000f8e00ff */
[----:B------:R-:W-:-:S03]  /*2f00*/  IADD3 R6, PT, PT, R7, UR9, R6 ;  /* 0x0000000907067c10 */ /* 0x000fc6000fffe006 */
[----:B------:R2:W-:Y:S01]  /*2f10*/  STG.E.128 desc[UR12][R12.64], R8 ;  /* 0x000000080c007986 */ /* 0x0005e2000c101d0c */
[----:B------:R-:W-:-:S04]  /*2f20*/  IADD3 R6, PT, PT, R15, UR9, R6 ;  /* 0x000000090f067c10 */ /* 0x000fc8000fffe006 */
[----:B------:R-:W-:Y:S02]  /*2f30*/  ISETP.GE.AND P0, PT, R6, UR7, PT ;  /* 0x0000000706007c0c */ /* 0x000fe4000bf06270 */
[----:B------:R-:W-:Y:S01]  /*2f40*/  MOV R14, UR9 ;  /* 0x00000009000e7c02 */ /* 0x000fe20008000f00 */
[----:B------:R-:W-:Y:S01]  /*2f50*/  IMAD R0, R7, 0x4, R0 ;  /* 0x0000000407007824 */ /* 0x000fe200078e0200 */
[----:B------:R-:W-:-:S03]  /*2f60*/  LEA R4, R15, R4, 0x2 ;  /* 0x000000040f047211 */ /* 0x000fc600078e10ff */
[----:B------:R-:W-:-:S06]  /*2f70*/  IMAD R3, R14, 0x4, R3 ;  /* 0x000000040e037824 */ /* 0x000fcc00078e0203 */
[----:B--2---:R-:W-:Y:S05]  /*2f80*/  @!P0 BRA `(.L_x_19) ;  /* 0xfffffff000a88947 */ /* 0x004fea000383ffff */
.L_x_15:
[----:B------:R-:W-:Y:S05]  /*2f90*/  BSYNC.RECONVERGENT B0 ;  /* 0x0000000000007941 */ /* 0x000fea0003800200 */
.L_x_14:
[----:B------:R-:W1:Y:S01]  /*2fa0*/  LDCU UR6, c[0x0][0x3a8] ;  /* 0x00007500ff0677ac */ /* 0x000e620008000800 */
[----:B------:R-:W2:Y:S01]  /*2fb0*/  LDC.64 R6, c[0x0][0x3a0] ;  /* 0x0000e800ff067b82 */ /* 0x000ea20000000a00 */
[----:B-1----:R-:W-:-:S13]  /*2fc0*/  ISETP.GE.AND P0, PT, R5, UR6, PT ;  /* 0x0000000605007c0c */ /* 0x002fda000bf06270 */
[----:B------:R-:W-:Y:S05]  /*2fd0*/  @P0 EXIT ;  /* 0x000000000000094d */ /* 0x000fea0003800000 */
.L_x_20:
[----:B0-----:R-:W-:-:S04]  /*2fe0*/  IMAD.WIDE R8, R5, 0x2, R16 ;  /* 0x0000000205087825 */ /* 0x001fc800078e0210 */
[----:B--2---:R-:W-:Y:S02]  /*2ff0*/  IMAD.WIDE R10, R5, 0x2, R6 ;  /* 0x00000002050a7825 */ /* 0x004fe400078e0206 */
[----:B------:R-:W2:Y:S04]  /*3000*/  LDG.E.U16 R8, desc[UR12][R8.64] ;  /* 0x0000000c08087981 */ /* 0x000ea8000c1e1500 */
[----:B------:R-:W3:Y:S01]  /*3010*/  LDG.E.U16.CONSTANT R10, desc[UR12][R10.64] ;  /* 0x0000000c0a0a7981 */ /* 0x000ee2000c1e9500 */
[----:B-1----:R-:W-:-:S05]  /*3020*/  MOV R12, 0x2 ;  /* 0x00000002000c7802 */ /* 0x002fca0000000f00 */
[----:B------:R-:W-:-:S04]  /*3030*/  IMAD.WIDE R12, R5, R12, UR4 ;  /* 0x00000004050c7e25 */ /* 0x000fc8000f8e020c */
[----:B------:R-:W-:-:S05]  /*3040*/  VIADD R5, R5, UR9 ;  /* 0x0000000905057c36 */ /* 0x000fca0008000000 */
[----:B------:R-:W-:Y:S02]  /*3050*/  ISETP.GE.AND P0, PT, R5, UR6, PT ;  /* 0x0000000605007c0c */ /* 0x000fe4000bf06270 */
[----:B--2---:R-:W-:Y:S01]  /*3060*/  SHF.L.U32 R3, R8, 0x10, RZ ;  /* 0x0000001008037819 */ /* 0x004fe200000006ff */
[----:B---3--:R-:W-:-:S04]  /*3070*/  IMAD.U32 R0, R10, 0x10000, RZ ;  /* 0x000100000a007824 */ /* 0x008fc800078e00ff */
[----:B------:R-:W-:-:S04]  /*3080*/  FMUL R3, R2, R3 ;  /* 0x0000000302037220 */ /* 0x000fc80000400000 */
[----:B------:R-:W-:-:S05]  /*3090*/  FMUL R0, R3, R0 ;  /* 0x0000000003007220 */ /* 0x000fca0000400000 */
[----:B------:R-:W-:-:S05]  /*30a0*/  F2FP.BF16.F32.PACK_AB R0, RZ, R0 ;  /* 0x00000000ff00723e */ /* 0x000fca00000010ff */
[----:B------:R1:W-:Y:S01]  /*30b0*/  STG.E.U16 desc[UR12][R12.64], R0 ;  /* 0x000000000c007986 */ /* 0x0003e2000c10150c */
[----:B------:R-:W-:Y:S05]  /*30c0*/  @!P0 BRA `(.L_x_20) ;  /* 0xfffffffc00c48947 */ /* 0x000fea000383ffff */
[----:B------:R-:W-:Y:S05]  /*30d0*/  EXIT ;  /* 0x000000000000794d */ /* 0x000fea0003800000 */
.L_x_11:
[----:B------:R-:W-:Y:S01]  /*30e0*/  HFMA2 R11, -RZ, RZ, 0, 9.5367431640625e-07 ;  /* 0x00000010ff0b7431 */ /* 0x000fe200000001ff */
[----:B------:R-:W-:Y:S01]  /*30f0*/  MOV R13, 0x1f ;  /* 0x0000001f000d7802 */ /* 0x000fe20000000f00 */
[----:B------:R-:W-:-:S07]  /*3100*/  IMAD.MOV.U32 R8, RZ, RZ, -0x1 ;  /* 0xffffffffff087424 */ /* 0x000fce00078e00ff */
[----:B01----:R-:W-:Y:S05]  /*3110*/  WARPSYNC.COLLECTIVE R8, `(.L_x_21) ;  /* 0x0000000008087348 */ /* 0x003fea0003c00000 */
[----:B-1----:R1:W2:Y:S02]  /*3120*/  SHFL.BFLY P1, R9, R0, R11, R13 ;  /* 0x0c00000b00097389 */ /* 0x0022a4000002000d */
[----:B012---:R-:W-:Y:S05]  /*3130*/  ENDCOLLECTIVE ;  /* 0x000000000000791b */ /* 0x007fea0003800000 */
.L_x_21:
[----:B------:R-:W-:Y:S01]  /*3140*/  IMAD.MOV.U32 R11, RZ, RZ, 0x8 ;  /* 0x00000008ff0b7424 */ /* 0x000fe200078e00ff */
[----:B------:R-:W-:-:S05]  /*3150*/  MOV R3, R9 ;  /* 0x0000000900037202 */ /* 0x000fca0000000f00 */
[----:B------:R-:W-:-:S05]  /*3160*/  FADD R3, R3, R0 ;  /* 0x0000000003037221 */ /* 0x000fca0000000000 */
[----:B------:R-:W-:-:S07]  /*3170*/  MOV R0, R3 ;  /* 0x0000000300007202 */ /* 0x000fce0000000f00 */
[----:B------:R-:W-:Y:S05]  /*3180*/  WARPSYNC.COLLECTIVE R8, `(.L_x_22) ;  /* 0x0000000008087348 */ /* 0x000fea0003c00000 */
[----:B------:R0:W1:Y:S02]  /*3190*/  SHFL.BFLY P1, R9, R0, R11, R13 ;  /* 0x0c00000b00097389 */ /* 0x000064000002000d */
[----:B01----:R-:W-:Y:S05]  /*31a0*/  ENDCOLLECTIVE ;  /* 0x000000000000791b */ /* 0x003fea0003800000 */
.L_x_22:
[----:B------:R-:W-:Y:S01]  /*31b0*/  IMAD.MOV.U32 R11, RZ, RZ, 0x4 ;  /* 0x00000004ff0b7424 */ /* 0x000fe200078e00ff */
[----:B------:R-:W-:-:S05]  /*31c0*/  MOV R2, R9 ;  /* 0x0000000900027202 */ /* 0x000fca0000000f00 */
[----:B------:R-:W-:-:S05]  /*31d0*/  FADD R2, R3, R2 ;  /* 0x0000000203027221 */ /* 0x000fca0000000000 */
[----:B------:R-:W-:-:S07]  /*31e0*/  MOV R0, R2 ;  /* 0x0000000200007202 */ /* 0x000fce0000000f00 */
[----:B------:R-:W-:Y:S05]  /*31f0*/  WARPSYNC.COLLECTIVE R8, `(.L_x_23) ;  /* 0x0000000008087348 */ /* 0x000fea0003c00000 */
[----:B------:R0:W1:Y:S02]  /*3200*/  SHFL.BFLY P1, R9, R0, R11, R13 ;  /* 0x0c00000b00097389 */ /* 0x000064000002000d */
[----:B01----:R-:W-:Y:S05]  /*3210*/  ENDCOLLECTIVE ;  /* 0x000000000000791b */ /* 0x003fea0003800000 */
.L_x_23:
[----:B------:R-:W-:Y:S01]  /*3220*/  IMAD.MOV.U32 R11, RZ, RZ, 0x2 ;  /* 0x00000002ff0b7424 */ /* 0x000fe200078e00ff */
[----:B------:R-:W-:-:S05]  /*3230*/  MOV R7, R9 ;  /* 0x0000000900077202 */ /* 0x000fca0000000f00 */
[----:B------:R-:W-:-:S05]  /*3240*/  FADD R7, R2, R7 ;  /* 0x0000000702077221 */ /* 0x000fca0000000000 */
[----:B------:R-:W-:-:S07]  /*3250*/  MOV R0, R7 ;  /* 0x0000000700007202 */ /* 0x000fce0000000f00 */
[----:B------:R-:W-:Y:S05]  /*3260*/  WARPSYNC.COLLECTIVE R8, `(.L_x_24) ;  /* 0x0000000008087348 */ /* 0x000fea0003c00000 */
[----:B------:R0:W1:Y:S02]  /*3270*/  SHFL.BFLY P1, R9, R0, R11, R13 ;  /* 0x0c00000b00097389 */ /* 0x000064000002000d */
[----:B01----:R-:W-:Y:S05]  /*3280*/  ENDCOLLECTIVE ;  /* 0x000000000000791b */ /* 0x003fea0003800000 */
.L_x_24:
[----:B------:R-:W-:Y:S01]  /*3290*/  IMAD.MOV.U32 R11, RZ, RZ, 0x1 ;  /* 0x00000001ff0b7424 */ /* 0x000fe200078e00ff */
[----:B------:R-:W-:-:S05]  /*32a0*/  MOV R4, R9 ;  /* 0x0000000900047202 */ /* 0x000fca0000000f00 */
[----:B------:R-:W-:-:S05]  /*32b0*/  FADD R4, R7, R4 ;  /* 0x0000000407047221 */ /* 0x000fca0000000000 */
[----:B------:R-:W-:-:S07]  /*32c0*/  MOV R0, R4 ;  /* 0x0000000400007202 */ /* 0x000fce0000000f00 */
[----:B------:R-:W-:Y:S05]  /*32d0*/  WARPSYNC.COLLECTIVE R8, `(.L_x_25) ;  /* 0x0000000008087348 */ /* 0x000fea0003c00000 */
[----:B------:R0:W1:Y:S02]  /*32e0*/  SHFL.BFLY P1, R9, R0, R11, R13 ;  /* 0x0c00000b00097389 */ /* 0x000064000002000d */
[----:B01----:R-:W-:Y:S05]  /*32f0*/  ENDCOLLECTIVE ;  /* 0x000000000000791b */ /* 0x003fea0003800000 */
.L_x_25:
[----:B------:R-:W-:Y:S05]  /*3300*/  BRA `(.L_x_26) ;  /* 0xffffffe400b07947 */ /* 0x000fea000383ffff */
        .weak           $__internal_0_$__cuda_sm3x_div_rn_noftz_f32_slowpath
        .type           $__internal_0_$__cuda_sm3x_div_rn_noftz_f32_slowpath,@function
        .size           $__internal_0_$__cuda_sm3x_div_rn_noftz_f32_slowpath,(.L_x_117 - $__internal_0_$__cuda_sm3x_div_rn_noftz_f32_slowpath)
$__internal_0_$__cuda_sm3x_div_rn_noftz_f32_slowpath:
[----:B------:R-:W-:Y:S01]  /*3310*/  SHF.R.U32.HI R4, RZ, 0x17, R8 ;  /* 0x00000017ff047819 */ /* 0x000fe20000011608 */
[----:B------:R-:W-:Y:S01]  /*3320*/  BSSY.RECONVERGENT B1, `(.L_x_27) ;  /* 0x0000063000017945 */ /* 0x000fe20003800200 */
[----:B------:R-:W-:Y:S02]  /*3330*/  SHF.R.U32.HI R0, RZ, 0x17, R3 ;  /* 0x00000017ff007819 */ /* 0x000fe40000011603 */
[----:B------:R-:W-:Y:S02]  /*3340*/  LOP3.LUT R7, R4, 0xff, RZ, 0xc0, !PT ;  /* 0x000000ff04077812 */ /* 0x000fe400078ec0ff */
[----:B------:R-:W-:Y:S02]  /*3350*/  LOP3.LUT R12, R0, 0xff, RZ, 0xc0, !PT ;  /* 0x000000ff000c7812 */ /* 0x000fe400078ec0ff */
[----:B------:R-:W-:Y:S02]  /*3360*/  IADD3 R9, PT, PT, R7, -0x1, RZ ;  /* 0xffffffff07097810 */ /* 0x000fe40007ffe0ff */
[----:B------:R-:W-:-:S02]  /*3370*/  IADD3 R10, PT, PT, R12, -0x1, RZ ;  /* 0xffffffff0c0a7810 */ /* 0x000fc40007ffe0ff */
[----:B------:R-:W-:-:S04]  /*3380*/  ISETP.GT.U32.AND P0, PT, R9, 0xfd, PT ;  /* 0x000000fd0900780c */ /* 0x000fc80003f04070 */
[----:B------:R-:W-:-:S13]  /*3390*/  ISETP.GT.U32.OR P0, PT, R10, 0xfd, P0 ;  /* 0x000000fd0a00780c */ /* 0x000fda0000704470 */
[----:B------:R-:W-:Y:S01]  /*33a0*/  @!P0 IMAD.MOV.U32 R4, RZ, RZ, RZ ;  /* 0x000000ffff048224 */ /* 0x000fe200078e00ff */
[----:B------:R-:W-:Y:S06]  /*33b0*/  @!P0 BRA `(.L_x_28) ;  /* 0x0000000000608947 */ /* 0x000fec0003800000 */
[----:B------:R-:W-:Y:S02]  /*33c0*/  FSETP.GTU.FTZ.AND P0, PT, |R3|, +INF , PT ;  /* 0x7f8000000300780b */ /* 0x000fe40003f1c200 */
[----:B------:R-:W-:Y:S02]  /*33d0*/  FSETP.GTU.FTZ.AND P1, PT, |R8|, +INF , PT ;  /* 0x7f8000000800780b */ /* 0x000fe40003f3c200 */
[----:B------:R-:W-:Y:S02]  /*33e0*/  MOV R0, R8 ;  /* 0x0000000800007202 */ /* 0x000fe40000000f00 */
[----:B------:R-:W-:-:S13]  /*33f0*/  PLOP3.LUT P0, PT, P0, P1, PT, 0xf8, 0x8f ;  /* 0x00000000008f781c */ /* 0x000fda0000703f70 */
[----:B------:R-:W-:Y:S05]  /*3400*/  @P0 BRA `(.L_x_29) ;  /* 0x00000004004c0947 */ /* 0x000fea0003800000 */
[----:B------:R-:W-:-:S13]  /*3410*/  LOP3.LUT P0, RZ, R8, 0x7fffffff, R3, 0xc8, !PT ;  /* 0x7fffffff08ff7812 */ /* 0x000fda000780c803 */
[----:B------:R-:W-:Y:S05]  /*3420*/  @!P0 BRA `(.L_x_30) ;  /* 0x00000004003c8947 */ /* 0x000fea0003800000 */
[C---:B------:R-:W-:Y:S02]  /*3430*/  FSETP.NEU.FTZ.AND P3, PT, |R3|.reuse, +INF , PT ;  /* 0x7f8000000300780b */ /* 0x040fe40003f7d200 */
[----:B------:R-:W-:Y:S02]  /*3440*/  FSETP.NEU.FTZ.AND P1, PT, |R0|, +INF , PT ;  /* 0x7f8000000000780b */ /* 0x000fe40003f3d200 */
[----:B------:R-:W-:-:S11]  /*3450*/  FSETP.NEU.FTZ.AND P0, PT, |R3|, +INF , PT ;  /* 0x7f8000000300780b */ /* 0x000fd60003f1d200 */
[----:B------:R-:W-:Y:S05]  /*3460*/  @!P1 BRA !P3, `(.L_x_30) ;  /* 0x00000004002c9947 */ /* 0x000fea0005800000 */
[----:B------:R-:W-:-:S04]  /*3470*/  LOP3.LUT P3, RZ, R3, 0x7fffffff, RZ, 0xc0, !PT ;  /* 0x7fffffff03ff7812 */ /* 0x000fc8000786c0ff */
[----:B------:R-:W-:-:S13]  /*3480*/  PLOP3.LUT P1, PT, P1, P3, PT, 0x2f, 0xf2 ;  /* 0x0000000000f2781c */ /* 0x000fda0000f26577 */
[----:B------:R-:W-:Y:S05]  /*3490*/  @P1 BRA `(.L_x_31) ;  /* 0x0000000400181947 */ /* 0x000fea0003800000 */
[----:B------:R-:W-:-:S04]  /*34a0*/  LOP3.LUT P1, RZ, R8, 0x7fffffff, RZ, 0xc0, !PT ;  /* 0x7fffffff08ff7812 */ /* 0x000fc8000782c0ff */
[----:B------:R-:W-:-:S13]  /*34b0*/  PLOP3.LUT P0, PT, P0, P1, PT, 0x2f, 0xf2 ;  /* 0x0000000000f2781c */ /* 0x000fda0000702577 */
[----:B------:R-:W-:Y:S05]  /*34c0*/  @P0 BRA `(.L_x_32) ;  /* 0x0000000400000947 */ /* 0x000fea0003800000 */
[----:B------:R-:W-:Y:S02]  /*34d0*/  ISETP.GE.AND P0, PT, R10, RZ, PT ;  /* 0x000000ff0a00720c */ /* 0x000fe40003f06270 */
[----:B------:R-:W-:-:S11]  /*34e0*/  ISETP.GE.AND P1, PT, R9, RZ, PT ;  /* 0x000000ff0900720c */ /* 0x000fd60003f26270 */
[----:B------:R-:W-:Y:S01]  /*34f0*/  @P0 MOV R4, RZ ;  /* 0x000000ff00040202 */ /* 0x000fe20000000f00 */
[----:B------:R-:W-:Y:S02]  /*3500*/  @!P0 IMAD.MOV.U32 R4, RZ, RZ, -0x40 ;  /* 0xffffffc0ff048424 */ /* 0x000fe400078e00ff */
[----:B------:R-:W-:Y:S01]  /*3510*/  @!P0 FFMA R3, R3, 1.84467440737095516160e+19, RZ ;  /* 0x5f80000003038823 */ /* 0x000fe200000000ff */
[----:B------:R-:W-:Y:S02]  /*3520*/  @!P1 FFMA R8, R0, 1.84467440737095516160e+19, RZ ;  /* 0x5f80000000089823 */ /* 0x000fe400000000ff */
[----:B------:R-:W-:-:S07]  /*3530*/  @!P1 IADD3 R4, PT, PT, R4, 0x40, RZ ;  /* 0x0000004004049810 */ /* 0x000fce0007ffe0ff */
.L_x_28:
[----:B------:R-:W-:Y:S01]  /*3540*/  LEA R9, R7, 0xc0800000, 0x17 ;  /* 0xc080000007097811 */ /* 0x000fe200078eb8ff */
[----:B------:R-:W-:Y:S03]  /*3550*/  BSSY.RECONVERGENT B2, `(.L_x_33) ;  /* 0x0000036000027945 */ /* 0x000fe60003800200 */
[----:B------:R-:W-:Y:S01]  /*3560*/  IADD3 R9, PT, PT, -R9, R8, RZ ;  /* 0x0000000809097210 */ /* 0x000fe20007ffe1ff */
[----:B------:R-:W-:-:S03]  /*3570*/  VIADD R8, R12, 0xffffff81 ;  /* 0xffffff810c087836 */ /* 0x000fc60000000000 */
[----:B------:R-:W0:Y:S01]  /*3580*/  MUFU.RCP R10, R9 ;  /* 0x00000009000a7308 */ /* 0x000e220000001000 */
[----:B------:R-:W-:Y:S01]  /*3590*/  FADD.FTZ R11, -R9, -RZ ;  /* 0x800000ff090b7221 */ /* 0x000fe20000010100 */
[C---:B------:R-:W-:Y:S01]  /*35a0*/  IMAD R0, R8.reuse, -0x800000, R3 ;  /* 0xff80000008007824 */ /* 0x040fe200078e0203 */
[----:B------:R-:W-:-:S04]  /*35b0*/  IADD3 R7, PT, PT, R8, 0x7f, -R7 ;  /* 0x0000007f08077810 */ /* 0x000fc80007ffe807 */
[----:B------:R-:W-:Y:S01]  /*35c0*/  IADD3 R7, PT, PT, R7, R4, RZ ;  /* 0x0000000407077210 */ /* 0x000fe20007ffe0ff */
[----:B0-----:R-:W-:-:S04]  /*35d0*/  FFMA R13, R10, R11, 1 ;  /* 0x3f8000000a0d7423 */ /* 0x001fc8000000000b */
[----:B------:R-:W-:-:S04]  /*35e0*/  FFMA R12, R10, R13, R10 ;  /* 0x0000000d0a0c7223 */ /* 0x000fc8000000000a */
[----:B------:R-:W-:-:S04]  /*35f0*/  FFMA R3, R0, R12, RZ ;  /* 0x0000000c00037223 */ /* 0x000fc800000000ff */
[----:B------:R-:W-:-:S04]  /*3600*/  FFMA R10, R11, R3, R0 ;  /* 0x000000030b0a7223 */ /* 0x000fc80000000000 */
[----:B------:R-:W-:-:S04]  /*3610*/  FFMA R13, R12, R10, R3 ;  /* 0x0000000a0c0d7223 */ /* 0x000fc80000000003 */
[----:B------:R-:W-:-:S04]  /*3620*/  FFMA R10, R11, R13, R0 ;  /* 0x0000000d0b0a7223 */ /* 0x000fc80000000000 */
[----:B------:R-:W-:-:S05]  /*3630*/  FFMA R0, R12, R10, R13 ;  /* 0x0000000a0c007223 */ /* 0x000fca000000000d */
[----:B------:R-:W-:-:S04]  /*3640*/  SHF.R.U32.HI R3, RZ, 0x17, R0 ;  /* 0x00000017ff037819 */ /* 0x000fc80000011600 */
[----:B------:R-:W-:-:S04]  /*3650*/  LOP3.LUT R3, R3, 0xff, RZ, 0xc0, !PT ;  /* 0x000000ff03037812 */ /* 0x000fc800078ec0ff */
[----:B------:R-:W-:-:S05]  /*3660*/  IADD3 R9, PT, PT, R3, R7, RZ ;  /* 0x0000000703097210 */ /* 0x000fca0007ffe0ff */
[----:B------:R-:W-:-:S05]  /*3670*/  VIADD R3, R9, 0xffffffff ;  /* 0xffffffff09037836 */ /* 0x000fca0000000000 */
[----:B------:R-:W-:-:S13]  /*3680*/  ISETP.GE.U32.AND P0, PT, R3, 0xfe, PT ;  /* 0x000000fe0300780c */ /* 0x000fda0003f06070 */
[----:B------:R-:W-:Y:S05]  /*3690*/  @!P0 BRA `(.L_x_34) ;  /* 0x0000000000808947 */ /* 0x000fea0003800000 */
[----:B------:R-:W-:-:S13]  /*36a0*/  ISETP.GT.AND P0, PT, R9, 0xfe, PT ;  /* 0x000000fe0900780c */ /* 0x000fda0003f04270 */
[----:B------:R-:W-:Y:S05]  /*36b0*/  @P0 BRA `(.L_x_35) ;  /* 0x00000000006c0947 */ /* 0x000fea0003800000 */
[----:B------:R-:W-:-:S13]  /*36c0*/  ISETP.GE.AND P0, PT, R9, 0x1, PT ;  /* 0x000000010900780c */ /* 0x000fda0003f06270 */
[----:B------:R-:W-:Y:S05]  /*36d0*/  @P0 BRA `(.L_x_36) ;  /* 0x0000000000740947 */ /* 0x000fea0003800000 */
[----:B------:R-:W-:Y:S02]  /*36e0*/  ISETP.GE.AND P0, PT, R9, -0x18, PT ;  /* 0xffffffe80900780c */ /* 0x000fe40003f06270 */
[----:B------:R-:W-:-:S11]  /*36f0*/  LOP3.LUT R0, R0, 0x80000000, RZ, 0xc0, !PT ;  /* 0x8000000000007812 */ /* 0x000fd600078ec0ff */
[----:B------:R-:W-:Y:S05]  /*3700*/  @!P0 BRA `(.L_x_36) ;  /* 0x0000000000688947 */ /* 0x000fea0003800000 */
[CCC-:B------:R-:W-:Y:S01]  /*3710*/  FFMA.RZ R3, R12.reuse, R10.reuse, R13.reuse ;  /* 0x0000000a0c037223 */ /* 0x1c0fe2000000c00d */
[C---:B------:R-:W-:Y:S01]  /*3720*/  IADD3 R8, PT, PT, R9.reuse, 0x20, RZ ;  /* 0x0000002009087810 */ /* 0x040fe20007ffe0ff */
[CCC-:B------:R-:W-:Y:S01]  /*3730*/  FFMA.RM R4, R12.reuse, R10.reuse, R13.reuse ;  /* 0x0000000a0c047223 */ /* 0x1c0fe2000000400d */
[----:B------:R-:W-:Y:S02]  /*3740*/  ISETP.NE.AND P3, PT, R9, RZ, PT ;  /* 0x000000ff0900720c */ /* 0x000fe40003f65270 */
[----:B------:R-:W-:Y:S01]  /*3750*/  LOP3.LUT R7, R3, 0x7fffff, RZ, 0xc0, !PT ;  /* 0x007fffff03077812 */ /* 0x000fe200078ec0ff */
[----:B------:R-:W-:Y:S01]  /*3760*/  FFMA.RP R3, R12, R10, R13 ;  /* 0x0000000a0c037223 */ /* 0x000fe2000000800d */
[----:B------:R-:W-:Y:S02]  /*3770*/  ISETP.NE.AND P1, PT, R9, RZ, PT ;  /* 0x000000ff0900720c */ /* 0x000fe40003f25270 */
[----:B------:R-:W-:Y:S02]  /*3780*/  LOP3.LUT R7, R7, 0x800000, RZ, 0xfc, !PT ;  /* 0x0080000007077812 */ /* 0x000fe400078efcff */
[----:B------:R-:W-:-:S02]  /*3790*/  IADD3 R9, PT, PT, -R9, RZ, RZ ;  /* 0x000000ff09097210 */ /* 0x000fc40007ffe1ff */
[----:B------:R-:W-:Y:S02]  /*37a0*/  SHF.L.U32 R8, R7, R8, RZ ;  /* 0x0000000807087219 */ /* 0x000fe400000006ff */
[----:B------:R-:W-:Y:S02]  /*37b0*/  FSETP.NEU.FTZ.AND P0, PT, R3, R4, PT ;  /* 0x000000040300720b */ /* 0x000fe40003f1d000 */
[----:B------:R-:W-:Y:S02]  /*37c0*/  SEL R4, R9, RZ, P3 ;  /* 0x000000ff09047207 */ /* 0x000fe40001800000 */
[----:B------:R-:W-:Y:S02]  /*37d0*/  ISETP.NE.AND P1, PT, R8, RZ, P1 ;  /* 0x000000ff0800720c */ /* 0x000fe40000f25270 */
[----:B------:R-:W-:Y:S02]  /*37e0*/  SHF.R.U32.HI R4, RZ, R4, R7 ;  /* 0x00000004ff047219 */ /* 0x000fe40000011607 */
[----:B------:R-:W-:-:S02]  /*37f0*/  PLOP3.LUT P0, PT, P0, P1, PT, 0xf8, 0x8f ;  /* 0x00000000008f781c */ /* 0x000fc40000703f70 */
[----:B------:R-:W-:Y:S02]  /*3800*/  SHF.R.U32.HI R8, RZ, 0x1, R4 ;  /* 0x00000001ff087819 */ /* 0x000fe40000011604 */
[----:B------:R-:W-:-:S04]  /*3810*/  SEL R3, RZ, 0x1, !P0 ;  /* 0x00000001ff037807 */ /* 0x000fc80004000000 */
[----:B------:R-:W-:-:S04]  /*3820*/  LOP3.LUT R3, R3, 0x1, R8, 0xf8, !PT ;  /* 0x0000000103037812 */ /* 0x000fc800078ef808 */
[----:B------:R-:W-:-:S05]  /*3830*/  LOP3.LUT R3, R3, R4, RZ, 0xc0, !PT ;  /* 0x0000000403037212 */ /* 0x000fca00078ec0ff */
[----:B------:R-:W-:-:S05]  /*3840*/  IMAD.IADD R3, R8, 0x1, R3 ;  /* 0x0000000108037824 */ /* 0x000fca00078e0203 */
[----:B------:R-:W-:Y:S01]  /*3850*/  LOP3.LUT R0, R3, R0, RZ, 0xfc, !PT ;  /* 0x0000000003007212 */ /* 0x000fe200078efcff */
[----:B------:R-:W-:Y:S06]  /*3860*/  BRA `(.L_x_36) ;  /* 0x0000000000107947 */ /* 0x000fec0003800000 */
.L_x_35:
[----:B------:R-:W-:-:S04]  /*3870*/  LOP3.LUT R0, R0, 0x80000000, RZ, 0xc0, !PT ;  /* 0x8000000000007812 */ /* 0x000fc800078ec0ff */
[----:B------:R-:W-:Y:S01]  /*3880*/  LOP3.LUT R0, R0, 0x7f800000, RZ, 0xfc, !PT ;  /* 0x7f80000000007812 */ /* 0x000fe200078efcff */
[----:B------:R-:W-:Y:S06]  /*3890*/  BRA `(.L_x_36) ;  /* 0x0000000000047947 */ /* 0x000fec0003800000 */
.L_x_34:
[----:B------:R-:W-:-:S07]  /*38a0*/  LEA R0, R7, R0, 0x17 ;  /* 0x0000000007007211 */ /* 0x000fce00078eb8ff */
.L_x_36:
[----:B------:R-:W-:Y:S05]  /*38b0*/  BSYNC.RECONVERGENT B2 ;  /* 0x0000000000027941 */ /* 0x000fea0003800200 */
.L_x_33:
[----:B------:R-:W-:Y:S05]  /*38c0*/  BRA `(.L_x_37) ;  /* 0x0000000000207947 */ /* 0x000fea0003800000 */
.L_x_32:
[----:B------:R-:W-:-:S04]  /*38d0*/  LOP3.LUT R0, R8, 0x80000000, R3, 0x48, !PT ;  /* 0x8000000008007812 */ /* 0x000fc800078e4803 */
[----:B------:R-:W-:Y:S01]  /*38e0*/  LOP3.LUT R0, R0, 0x7f800000, RZ, 0xfc, !PT ;  /* 0x7f80000000007812 */ /* 0x000fe200078efcff */
[----:B------:R-:W-:Y:S06]  /*38f0*/  BRA `(.L_x_37) ;  /* 0x0000000000147947 */ /* 0x000fec0003800000 */
.L_x_31:
[----:B------:R-:W-:Y:S01]  /*3900*/  LOP3.LUT R0, R8, 0x80000000, R3, 0x48, !PT ;  /* 0x8000000008007812 */ /* 0x000fe200078e4803 */
[----:B------:R-:W-:Y:S06]  /*3910*/  BRA `(.L_x_37) ;  /* 0x00000000000c7947 */ /* 0x000fec0003800000 */
.L_x_30:
[----:B------:R-:W0:Y:S01]  /*3920*/  MUFU.RSQ R0, -QNAN ;  /* 0xffc0000000007908 */ /* 0x000e220000001400 */
[----:B------:R-:W-:Y:S05]  /*3930*/  BRA `(.L_x_37) ;  /* 0x0000000000047947 */ /* 0x000fea0003800000 */
.L_x_29:
[----:B------:R-:W-:-:S07]  /*3940*/  FADD.FTZ R0, R3, R0 ;  /* 0x0000000003007221 */ /* 0x000fce0000010000 */
.L_x_37:
[----:B------:R-:W-:Y:S05]  /*3950*/  BSYNC.RECONVERGENT B1 ;  /* 0x0000000000017941 */ /* 0x000fea0003800200 */
.L_x_27:
[----:B------:R-:W-:-:S04]  /*3960*/  HFMA2 R3, -RZ, RZ, 0, 0 ;  /* 0x00000000ff037431 */ /* 0x000fc800000001ff */
[----:B0-----:R-:W-:Y:S05]  /*3970*/  RET.REL.NODEC R2 `(add_rmsnorm_bf16) ;  /* 0xffffffc402a07950 */ /* 0x001fea0003c3ffff */
.L_x_38:
[----:B------:R-:W-:-:S00]  /*3980*/  BRA `(.L_x_38) ;  /* 0xfffffffc00fc7947 */ /* 0x000fc0000383ffff */
[----:B------:R-:W-:-:S00]  /*3990*/  NOP ;  /* 0x0000000000007918 */ /* 0x000fc00000000000 */
        /* <DEDUP_REMOVED lines=14> */
.L_x_117:


//--------------------- .text.add_rmsnorm_f16     --------------------------
	.section	.text.add_rmsnorm_f16,"ax",@progbits
	.align	128
        .global         add_rmsnorm_f16
        .type           add_rmsnorm_f16,@function
        .size           add_rmsnorm_f16,(.L_x_118 - add_rmsnorm_f16)
        .other          add_rmsnorm_f16,@"STO_CUDA_ENTRY STV_DEFAULT"
add_rmsnorm_f16:
.text.add_rmsnorm_f16:
        /* <DEDUP_REMOVED lines=23> */
[----:B------:R-:W-:Y:S01]  /*0170*/  MOV R16, UR14 ;  /* 0x0000000e00107c02 */ /* 0x000fe20008000f00 */
[----:B------:R-:W-:Y:S01]  /*0180*/  UIADD3.X UR5, UPT, UPT, UR9, UR23, URZ, UP2, !UPT ;  /* 0x0000001709057290 */ /* 0x000fe200097fe4ff */
[----:B------:R-:W-:-:S03]  /*0190*/  MOV R19, UR11 ;  /* 0x0000000b00137c02 */ /* 0x000fc60008000f00 */
[----:B------:R-:W-:Y:S01]  /*01a0*/  MOV R17, UR15 ;  /* 0x0000000f00117c02 */ /* 0x000fe20008000f00 */
[----:B0-----:R-:W-:Y:S07]  /*01b0*/  @P0 BRA `(.L_x_40) ;  /* 0x00000010004c0947 */ /* 0x001fee0003800000 */
[----:B------:R-:W0:Y:S01]  /*01c0*/  LDC R0, c[0x0][0x360] ;  /* 0x0000d800ff007b82 */ /* 0x000e220000000800 */
[----:B------:R-:W-:Y:S01]  /*01d0*/  BSSY.RECONVERGENT B1, `(.L_x_41) ;  /* 0x0000059000017945 */ /* 0x000fe20003800200 */
[----:B0-----:R-:W0:Y:S01]  /*01e0*/  I2F.U32.RP R8, R0 ;  /* 0x0000000000087306 */ /* 0x001e220000209000 */
[----:B------:R-:W-:Y:S02]  /*01f0*/  IADD3 R4, PT, PT, R6, R0, RZ ;  /* 0x0000000006047210 */ /* 0x000fe40007ffe0ff */
[----:B------:R-:W-:Y:S02]  /*0200*/  ISETP.NE.U32.AND P2, PT, R0, RZ, PT ;  /* 0x000000ff0000720c */ /* 0x000fe40003f45070 */
[C---:B------:R-:W-:Y:S02]  /*0210*/  ISETP.GE.U32.AND P0, PT, R4.reuse, UR7, PT ;  /* 0x0000000704007c0c */ /* 0x040fe4000bf06070 */
[----:B------:R-:W-:Y:S02]  /*0220*/  VIMNMX.U32 R5, PT, PT, R4, UR7, !PT ;  /* 0x0000000704057c48 */ /* 0x000fe4000ffe0000 */
[----:B------:R-:W-:-:S04]  /*0230*/  SEL R7, RZ, 0x1, P0 ;  /* 0x00000001ff077807 */ /* 0x000fc80000000000 */
[----:B------:R-:W-:Y:S01]  /*0240*/  IADD3 R5, PT, PT, R5, -R4, -R7 ;  /* 0x8000000405057210 */ /* 0x000fe20007ffe807 */
[----:B0-----:R-:W0:Y:S02]  /*0250*/  MUFU.RCP R8, R8 ;  /* 0x0000000800087308 */ /* 0x001e240000001000 */
[----:B0-----:R-:W-:-:S06]  /*0260*/  IADD3 R2, PT, PT, R8, 0xffffffe, RZ ;  /* 0x0ffffffe08027810 */ /* 0x001fcc0007ffe0ff */
[----:B------:R0:W1:Y:S02]  /*0270*/  F2I.FTZ.U32.TRUNC.NTZ R3, R2 ;  /* 0x0000000200037305 */ /* 0x000064000021f000 */
[----:B0-----:R-:W-:Y:S02]  /*0280*/  MOV R2, RZ ;  /* 0x000000ff00027202 */ /* 0x001fe40000000f00 */
[----:B-1----:R-:W-:-:S05]  /*0290*/  IADD3 R9, PT, PT, RZ, -R3, RZ ;  /* 0x80000003ff097210 */ /* 0x002fca0007ffe0ff */
[----:B------:R-:W-:-:S04]  /*02a0*/  IMAD R9, R9, R0, RZ ;  /* 0x0000000009097224 */ /* 0x000fc800078e02ff */
[----:B------:R-:W-:-:S06]  /*02b0*/  IMAD.HI.U32 R8, R3, R9, R2 ;  /* 0x0000000903087227 */ /* 0x000fcc00078e0002 */
[----:B------:R-:W-:-:S05]  /*02c0*/  IMAD.HI.U32 R8, R8, R5, RZ ;  /* 0x0000000508087227 */ /* 0x000fca00078e00ff */
[----:B------:R-:W-:-:S05]  /*02d0*/  IADD3 R2, PT, PT, -R8, RZ, RZ ;  /* 0x000000ff08027210 */ /* 0x000fca0007ffe1ff */
[----:B------:R-:W-:-:S05]  /*02e0*/  IMAD R5, R0, R2, R5 ;  /* 0x0000000200057224 */ /* 0x000fca00078e0205 */
[----:B------:R-:W-:-:S13]  /*02f0*/  ISETP.GE.U32.AND P0, PT, R5, R0, PT ;  /* 0x000000000500720c */ /* 0x000fda0003f06070 */
[-C--:B------:R-:W-:Y:S02]  /*0300*/  @P0 IADD3 R5, PT, PT, R5, -R0.reuse, RZ ;  /* 0x8000000005050210 */ /* 0x080fe40007ffe0ff */
[----:B------:R-:W-:Y:S02]  /*0310*/  @P0 IADD3 R8, PT, PT, R8, 0x1, RZ ;  /* 0x0000000108080810 */ /* 0x000fe40007ffe0ff */
[----:B------:R-:W-:Y:S02]  /*0320*/  ISETP.GE.U32.AND P1, PT, R5, R0, PT ;  /* 0x000000000500720c */ /* 0x000fe40003f26070 */
[----:B------:R-:W-:-:S11]  /*0330*/  MOV R5, R6 ;  /* 0x0000000600057202 */ /* 0x000fd60000000f00 */
[----:B------:R-:W-:Y:S02]  /*0340*/  @P1 IADD3 R8, PT, PT, R8, 0x1, RZ ;  /* 0x0000000108081810 */ /* 0x000fe40007ffe0ff */
[----:B------:R-:W-:-:S04]  /*0350*/  @!P2 LOP3.LUT R8, RZ, R0, RZ, 0x33, !PT ;  /* 0x00000000ff08a212 */ /* 0x000fc800078e33ff */
[----:B------:R-:W-:Y:S02]  /*0360*/  IADD3 R4, PT, PT, R7, R8, RZ ;  /* 0x0000000807047210 */ /* 0x000fe40007ffe0ff */
[----:B------:R-:W-:Y:S02]  /*0370*/  MOV R7, RZ ;  /* 0x000000ff00077202 */ /* 0x000fe40000000f00 */
[C---:B------:R-:W-:Y:S02]  /*0380*/  LOP3.LUT R2, R4.reuse, 0x3, RZ, 0xc0, !PT ;  /* 0x0000000304027812 */ /* 0x040fe400078ec0ff */
[----:B------:R-:W-:Y:S02]  /*0390*/  ISETP.GE.U32.AND P0, PT, R4, 0x3, PT ;  /* 0x000000030400780c */ /* 0x000fe40003f06070 */
[----:B------:R-:W-:-:S13]  /*03a0*/  ISETP.NE.AND P1, PT, R2, 0x3, PT ;  /* 0x000000030200780c */ /* 0x000fda0003f25270 */
[----:B------:R-:W-:Y:S05]  /*03b0*/  @!P1 BRA `(.L_x_42) ;  /* 0x0000000000e89947 */ /* 0x000fea0003800000 */
[----:B------:R-:W-:Y:S02]  /*03c0*/  IADD3 R4, PT, PT, R4, 0x1, RZ ;  /* 0x0000000104047810 */ /* 0x000fe40007ffe0ff */
[----:B------:R-:W-:Y:S02]  /*03d0*/  MOV R2, UR8 ;  /* 0x0000000800027c02 */ /* 0x000fe40008000f00 */
[----:B------:R-:W-:Y:S02]  /*03e0*/  MOV R3, UR9 ;  /* 0x0000000900037c02 */ /* 0x000fe40008000f00 */
[----:B------:R-:W-:Y:S02]  /*03f0*/  LOP3.LUT R4, R4, 0x3, RZ, 0xc0, !PT ;  /* 0x0000000304047812 */ /* 0x000fe400078ec0ff */
[----:B------:R-:W-:Y:S01]  /*0400*/  MOV R7, RZ ;  /* 0x000000ff00077202 */ /* 0x000fe20000000f00 */
[----:B------:R-:W-:Y:S01]  /*0410*/  IMAD.WIDE.U32 R2, R6, 0x10, R2 ;  /* 0x0000001006027825 */ /* 0x000fe200078e0002 */
[----:B------:R-:W-:-:S02]  /*0420*/  MOV R5, R6 ;  /* 0x0000000600057202 */ /* 0x000fc40000000f00 */
[----:B------:R-:W-:-:S07]  /*0430*/  IADD3 R4, PT, PT, -R4, RZ, RZ ;  /* 0x000000ff04047210 */ /* 0x000fce0007ffe1ff */
.L_x_43:
[C---:B0-----:R-:W-:Y:S02]  /*0440*/  IADD3 R10, P1, PT, R2.reuse, UR24, RZ ;  /* 0x00000018020a7c10 */ /* 0x041fe4000ff3e0ff */
[----:B------:R-:W-:Y:S02]  /*0450*/  IADD3 R12, P2, PT, R2, UR18, RZ ;  /* 0x00000012020c7c10 */ /* 0x000fe4000ff5e0ff */
[C---:B------:R-:W-:Y:S02]  /*0460*/  IADD3.X R11, PT, PT, R3.reuse, UR25, RZ, P1, !PT ;  /* 0x00000019030b7c10 */ /* 0x040fe40008ffe4ff */
[----:B------:R-:W-:-:S04]  /*0470*/  IADD3.X R13, PT, PT, R3, UR19, RZ, P2, !PT ;  /* 0x00000013030d7c10 */ /* 0x000fc800097fe4ff */
[----:B------:R-:W2:Y:S04]  /*0480*/  LDG.E.128.CONSTANT R8, desc[UR12][R10.64] ;  /* 0x0000000c0a087981 */ /* 0x000ea8000c1e9d00 */
[----:B------:R-:W3:Y:S01]  /*0490*/  LDG.E.128.CONSTANT R12, desc[UR12][R12.64] ;  /* 0x0000000c0c0c7981 */ /* 0x000ee2000c1e9d00 */
[----:B------:R-:W-:Y:S02]  /*04a0*/  IADD3 R4, PT, PT, R4, 0x1, RZ ;  /* 0x0000000104047810 */ /* 0x000fe40007ffe0ff */
[----:B------:R-:W-:Y:S01]  /*04b0*/  IADD3 R5, PT, PT, R0, R5, RZ ;  /* 0x0000000500057210 */ /* 0x000fe20007ffe0ff */
[--C-:B--2---:R-:W-:Y:S02]  /*04c0*/  HADD2.F32 R21, -RZ, R8.reuse.H0_H0 ;  /* 0x20000008ff157230 */ /* 0x104fe40000004100 */
[----:B------:R-:W-:-:S02]  /*04d0*/  HADD2.F32 R24, -RZ, R8.H1_H1 ;  /* 0x30000008ff187230 */ /* 0x000fc40000004100 */
[--C-:B---3--:R-:W-:Y:S02]  /*04e0*/  HADD2.F32 R22, -RZ, R12.reuse.H0_H0 ;  /* 0x2000000cff167230 */ /* 0x108fe40000004100 */
[----:B------:R-:W-:Y:S02]  /*04f0*/  HADD2.F32 R20, -RZ, R9.H0_H0 ;  /* 0x20000009ff147230 */ /* 0x000fe40000004100 */
[----:B------:R-:W-:Y:S02]  /*0500*/  HADD2.F32 R25, -RZ, R13.H0_H0 ;  /* 0x2000000dff197230 */ /* 0x000fe40000004100 */
[----:B------:R-:W-:Y:S01]  /*0510*/  FADD R8, R21, R22 ;  /* 0x0000001615087221 */ /* 0x000fe20000000000 */
[----:B------:R-:W-:Y:S02]  /*0520*/  HADD2.F32 R22, -RZ, R9.H1_H1 ;  /* 0x30000009ff167230 */ /* 0x000fe40000004100 */
[----:B------:R-:W-:Y:S02]  /*0530*/  HADD2.F32 R9, -RZ, R12.H1_H1 ;  /* 0x3000000cff097230 */ /* 0x000fe40000004100 */
[----:B------:R-:W-:-:S02]  /*0540*/  HADD2.F32 R13, -RZ, R13.H1_H1 ;  /* 0x3000000dff0d7230 */ /* 0x000fc40000004100 */
[--C-:B------:R-:W-:Y:S02]  /*0550*/  HADD2.F32 R23, -RZ, R10.reuse.H0_H0 ;  /* 0x2000000aff177230 */ /* 0x100fe40000004100 */
[----:B------:R-:W-:Y:S01]  /*0560*/  FADD R9, R24, R9 ;  /* 0x0000000918097221 */ /* 0x000fe20000000000 */
[----:B------:R-:W-:Y:S02]  /*0570*/  HADD2.F32 R21, -RZ, R10.H1_H1 ;  /* 0x3000000aff157230 */ /* 0x000fe40000004100 */
[----:B------:R-:W-:Y:S01]  /*0580*/  FADD R10, R20, R25 ;  /* 0x00000019140a7221 */ /* 0x000fe20000000000 */
[----:B------:R-:W-:Y:S02]  /*0590*/  HADD2.F32 R12, -RZ, R11.H0_H0 ;  /* 0x2000000bff0c7230 */ /* 0x000fe40000004100 */
[----:B------:R-:W-:Y:S02]  /*05a0*/  HADD2.F32 R24, -RZ, R14.H0_H0 ;  /* 0x2000000eff187230 */ /* 0x000fe40000004100 */
[----:B------:R-:W-:-:S02]  /*05b0*/  HADD2.F32 R25, -RZ, R15.H0_H0 ;  /* 0x2000000fff197230 */ /* 0x000fc40000004100 */
[----:B------:R-:W-:Y:S02]  /*05c0*/  HADD2.F32 R20, -RZ, R15.H1_H1 ;  /* 0x3000000fff147230 */ /* 0x000fe40000004100 */
[----:B------:R-:W-:Y:S01]  /*05d0*/  FADD R15, R22, R13 ;  /* 0x0000000d160f7221 */ /* 0x000fe20000000000 */
[----:B------:R-:W-:Y:S02]  /*05e0*/  HADD2.F32 R11, -RZ, R11.H1_H1 ;  /* 0x3000000bff0b7230 */ /* 0x000fe40000004100 */
[----:B------:R-:W-:Y:S01]  /*05f0*/  FFMA R22, R8, R8, R7 ;  /* 0x0000000808167223 */ /* 0x000fe20000000007 */
[----:B------:R-:W-:Y:S02]  /*0600*/  HADD2.F32 R26, -RZ, R14.H1_H1 ;  /* 0x3000000eff1a7230 */ /* 0x000fe40000004100 */
[----:B------:R-:W-:Y:S01]  /*0610*/  FADD R14, R23, R24 ;  /* 0x00000018170e7221 */ /* 0x000fe20000000000 */
[----:B------:R-:W-:Y:S01]  /*0620*/  FADD R7, R12, R25 ;  /* 0x000000190c077221 */ /* 0x000fe20000000000 */
[----:B------:R-:W-:Y:S01]  /*0630*/  FFMA R23, R9, R9, R22 ;  /* 0x0000000909177223 */ /* 0x000fe20000000016 */
[----:B------:R-:W-:Y:S01]  /*0640*/  FADD R20, R11, R20 ;  /* 0x000000140b147221 */ /* 0x000fe20000000000 */
[----:B------:R-:W-:Y:S01]  /*0650*/  FADD R21, R21, R26 ;  /* 0x0000001a15157221 */ /* 0x000fe20000000000 */
[----:B------:R-:W-:Y:S01]  /*0660*/  IADD3 R12, P1, PT, R2, UR20, RZ ;  /* 0x00000014020c7c10 */ /* 0x000fe2000ff3e0ff */
[----:B------:R-:W-:Y:S01]  /*0670*/  FFMA R22, R10, R10, R23 ;  /* 0x0000000a0a167223 */ /* 0x000fe20000000017 */
[----:B------:R-:W-:-:S02]  /*0680*/  F2FP.F16.F32.PACK_AB R8, R9, R8 ;  /* 0x000000080908723e */ /* 0x000fc400000000ff */
[C---:B------:R-:W-:Y:S01]  /*0690*/  F2FP.F16.F32.PACK_AB R9, R15.reuse, R10 ;  /* 0x0000000a0f09723e */ /* 0x040fe200000000ff */
[----:B------:R-:W-:Y:S01]  /*06a0*/  FFMA R15, R15, R15, R22 ;  /* 0x0000000f0f0f7223 */ /* 0x000fe20000000016 */
[----:B------:R-:W-:Y:S01]  /*06b0*/  IADD3.X R13, PT, PT, R3, UR21, RZ, P1, !PT ;  /* 0x00000015030d7c10 */ /* 0x000fe20008ffe4ff */
[----:B------:R-:W-:Y:S01]  /*06c0*/  IMAD.WIDE.U32 R2, R0, 0x10, R2 ;  /* 0x0000001000027825 */ /* 0x000fe200078e0002 */
[----:B------:R-:W-:-:S03]  /*06d0*/  F2FP.F16.F32.PACK_AB R10, R21, R14 ;  /* 0x0000000e150a723e */ /* 0x000fc600000000ff */
[----:B------:R-:W-:Y:S01]  /*06e0*/  FFMA R14, R14, R14, R15 ;  /* 0x0000000e0e0e7223 */ /* 0x000fe2000000000f */
[----:B------:R-:W-:Y:S02]  /*06f0*/  F2FP.F16.F32.PACK_AB R11, R20, R7 ;  /* 0x00000007140b723e */ /* 0x000fe400000000ff */
[----:B------:R-:W-:Y:S01]  /*0700*/  ISETP.NE.AND P1, PT, R4, RZ, PT ;  /* 0x000000ff0400720c */ /* 0x000fe20003f25270 */
[----:B------:R-:W-:Y:S02]  /*0710*/  FFMA R14, R21, R21, R14 ;  /* 0x00000015150e7223 */ /* 0x000fe4000000000e */
[----:B------:R0:W-:Y:S02]  /*0720*/  STG.E.128 desc[UR12][R12.64], R8 ;  /* 0x000000080c007986 */ /* 0x0001e4000c101d0c */
[----:B------:R-:W-:-:S04]  /*0730*/  FFMA R7, R7, R7, R14 ;  /* 0x0000000707077223 */ /* 0x000fc8000000000e */
[----:B------:R-:W-:-:S04]  /*0740*/  FFMA R7, R20, R20, R7 ;  /* 0x0000001414077223 */ /* 0x000fc80000000007 */
[----:B------:R-:W-:Y:S05]  /*0750*/  @P1 BRA `(.L_x_43) ;  /* 0xfffffffc00381947 */ /* 0x000fea000383ffff */
.L_x_42:
[----:B------:R-:W-:Y:S05]  /*0760*/  BSYNC.RECONVERGENT B1 ;  /* 0x0000000000017941 */ /* 0x000fea0003800200 */
.L_x_41:
[----:B------:R-:W-:Y:S05]  /*0770*/  @!P0 BRA `(.L_x_40) ;  /* 0x0000000800dc8947 */ /* 0x000fea0003800000 */
[C---:B------:R-:W-:Y:S01]  /*0780*/  LEA R4, R0.reuse, R5, 0x1 ;  /* 0x0000000500047211 */ /* 0x040fe200078e08ff */
[----:B------:R-:W-:Y:S01]  /*0790*/  IMAD R3, R0, 0x3, R5 ;  /* 0x0000000300037824 */ /* 0x000fe200078e0205 */
[----:B------:R-:W-:-:S07]  /*07a0*/  IADD3 R2, PT, PT, R5, R0, RZ ;  /* 0x0000000005027210 */ /* 0x000fce0007ffe0ff */
.L_x_44:
[----:B01----:R-:W-:Y:S01]  /*07b0*/  HFMA2 R12, -RZ, RZ, 0, 9.5367431640625e-07 ;  /* 0x00000010ff0c7431 */ /* 0x003fe200000001ff */
[----:B------:R-:W-:Y:S01]  /*07c0*/  UIMAD.WIDE UR10, UR6, 0x2, UR26 ;  /* 0x00000002060a78a5 */ /* 0x000fe2000f8e021a */
[----:B------:R-:W-:-:S06]  /*07d0*/  IMAD.WIDE.U32 R8, R5, 0x10, R18 ;  /* 0x0000001005087825 */ /* 0x000fcc00078e0012 */
[----:B------:R-:W2:Y:S01]  /*07e0*/  LDG.E.128.CONSTANT R8, desc[UR12][R8.64] ;  /* 0x0000000c08087981 */ /* 0x000ea2000c1e9d00 */
[----:B------:R-:W-:-:S06]  /*07f0*/  IMAD.WIDE.U32 R12, R5, R12, UR10 ;  /* 0x0000000a050c7e25 */ /* 0x000fcc000f8e000c */
[----:B------:R-:W3:Y:S01]  /*0800*/  LDG.E.128.CONSTANT R12, desc[UR12][R12.64] ;  /* 0x0000000c0c0c7981 */ /* 0x000ee2000c1e9d00 */
[----:B--2---:R-:W-:Y:S02]  /*0810*/  HADD2.F32 R20, -RZ, R8.H0_H0 ;  /* 0x20000008ff147230 */ /* 0x004fe40000004100 */
[----:B------:R-:W-:Y:S02]  /*0820*/  HADD2.F32 R25, -RZ, R9.H0_H0 ;  /* 0x20000009ff197230 */ /* 0x000fe40000004100 */
[--C-:B---3--:R-:W-:Y:S02]  /*0830*/  HADD2.F32 R21, -RZ, R12.reuse.H0_H0 ;  /* 0x2000000cff157230 */ /* 0x108fe40000004100 */
[--C-:B------:R-:W-:Y:S02]  /*0840*/  HADD2.F32 R22, -RZ, R13.reuse.H0_H0 ;  /* 0x2000000dff167230 */ /* 0x100fe40000004100 */
[----:B------:R-:W-:Y:S02]  /*0850*/  HADD2.F32 R27, -RZ, R12.H1_H1 ;  /* 0x3000000cff1b7230 */ /* 0x000fe40000004100 */
[----:B------:R-:W-:Y:S01]  /*0860*/  FADD R21, R21, R20 ;  /* 0x0000001415157221 */ /* 0x000fe20000000000 */
[----:B------:R-:W-:-:S02]  /*0870*/  HADD2.F32 R26, -RZ, R13.H1_H1 ;  /* 0x3000000dff1a7230 */ /* 0x000fc40000004100 */
[----:B------:R-:W-:Y:S01]  /*0880*/  FADD R20, R22, R25 ;  /* 0x0000001916147221 */ /* 0x000fe20000000000 */
[--C-:B------:R-:W-:Y:S02]  /*0890*/  HADD2.F32 R12, -RZ, R11.reuse.H0_H0 ;  /* 0x2000000bff0c7230 */ /* 0x100fe40000004100 */
[----:B------:R-:W-:Y:S02]  /*08a0*/  HADD2.F32 R13, -RZ, R11.H1_H1 ;  /* 0x3000000bff0d7230 */ /* 0x000fe40000004100 */
[----:B------:R-:W-:Y:S02]  /*08b0*/  HADD2.F32 R23, -RZ, R10.H0_H0 ;  /* 0x2000000aff177230 */ /* 0x000fe40000004100 */
[--C-:B------:R-:W-:Y:S02]  /*08c0*/  HADD2.F32 R28, -RZ, R14.reuse.H0_H0 ;  /* 0x2000000eff1c7230 */ /* 0x100fe40000004100 */
[----:B------:R-:W-:Y:S02]  /*08d0*/  HADD2.F32 R24, -RZ, R14.H1_H1 ;  /* 0x3000000eff187230 */ /* 0x000fe40000004100 */
[----:B------:R-:W-:-:S02]  /*08e0*/  HADD2.F32 R25, -RZ, R15.H0_H0 ;  /* 0x2000000fff197230 */ /* 0x000fc40000004100 */
[----:B------:R-:W-:Y:S02]  /*08f0*/  HADD2.F32 R22, -RZ, R15.H1_H1 ;  /* 0x3000000fff167230 */ /* 0x000fe40000004100 */
[----:B------:R-:W-:Y:S02]  /*0900*/  HADD2.F32 R11, -RZ, R10.H1_H1 ;  /* 0x3000000aff0b7230 */ /* 0x000fe40000004100 */
[----:B------:R-:W-:Y:S02]  /*0910*/  HADD2.F32 R9, -RZ, R9.H1_H1 ;  /* 0x30000009ff097230 */ /* 0x000fe40000004100 */
[----:B------:R-:W-:Y:S02]  /*0920*/  HADD2.F32 R8, -RZ, R8.H1_H1 ;  /* 0x30000008ff087230 */ /* 0x000fe40000004100 */
[----:B------:R-:W-:Y:S01]  /*0930*/  FADD R23, R28, R23 ;  /* 0x000000171c177221 */ /* 0x000fe20000000000 */
[----:B------:R-:W-:Y:S01]  /*0940*/  FADD R25, R25, R12 ;  /* 0x0000000c19197221 */ /* 0x000fe20000000000 */
[----:B------:R-:W-:Y:S01]  /*0950*/  FADD R22, R22, R13 ;  /* 0x0000000d16167221 */ /* 0x000fe20000000000 */
[----:B------:R-:W-:Y:S01]  /*0960*/  FADD R24, R24, R11 ;  /* 0x0000000b18187221 */ /* 0x000fe20000000000 */
[----:B------:R-:W-:Y:S01]  /*0970*/  FADD R26, R26, R9 ;  /* 0x000000091a1a7221 */ /* 0x000fe20000000000 */
[----:B------:R-:W-:Y:S01]  /*0980*/  FADD R27, R27, R8 ;  /* 0x000000081b1b7221 */ /* 0x000fe20000000000 */
[----:B------:R-:W-:Y:S01]  /*0990*/  IMAD.WIDE.U32 R12, R5, 0x10, R16 ;  /* 0x00000010050c7825 */ /* 0x000fe200078e0010 */
[----:B------:R-:W-:-:S02]  /*09a0*/  F2FP.F16.F32.PACK_AB R11, R22, R25 ;  /* 0x00000019160b723e */ /* 0x000fc400000000ff */
[----:B------:R-:W-:Y:S02]  /*09b0*/  F2FP.F16.F32.PACK_AB R10, R24, R23 ;  /* 0x00000017180a723e */ /* 0x000fe400000000ff */
[----:B------:R-:W-:Y:S02]  /*09c0*/  F2FP.F16.F32.PACK_AB R9, R26, R20 ;  /* 0x000000141a09723e */ /* 0x000fe400000000ff */
[----:B------:R-:W-:Y:S02]  /*09d0*/  F2FP.F16.F32.PACK_AB R8, R27, R21 ;  /* 0x000000151b08723e */ /* 0x000fe400000000ff */
[----:B------:R-:W-:Y:S01]  /*09e0*/  MOV R15, 0x10 ;  /* 0x00000010000f7802 */ /* 0x000fe20000000f00 */
[C---:B------:R-:W-:Y:S02]  /*09f0*/  IMAD.WIDE.U32 R28, R2.reuse, 0x10, R18 ;  /* 0x00000010021c7825 */ /* 0x040fe400078e0012 */
[----:B------:R0:W-:Y:S02]  /*0a00*/  STG.E.128 desc[UR12][R12.64], R8 ;  /* 0x000000080c007986 */ /* 0x0001e4000c101d0c */
[----:B0-----:R-:W-:-:S02]  /*0a10*/  IMAD.WIDE.U32 R12, R2, R15, UR10 ;  /* 0x0000000a020c7e25 */ /* 0x001fc4000f8e000f */
        /* <DEDUP_REMOVED lines=8> */
[----:B--2---:R-:W-:Y:S02]  /*0aa0*/  HADD2.F32 R20, -RZ, R8.H0_H0 ;  /* 0x20000008ff147230 */ /* 0x004fe40000004100 */
[----:B---3--:R-:W-:Y:S02]  /*0ab0*/  HADD2.F32 R21, -RZ, R12.H0_H0 ;  /* 0x2000000cff157230 */ /* 0x008fe40000004100 */
[----:B------:R-:W-:-:S03]  /*0ac0*/  HADD2.F32 R7, -RZ, R9.H0_H0 ;  /* 0x20000009ff077230 */ /* 0x000fc60000004100 */
[----:B------:R-:W-:Y:S01]  /*0ad0*/  FADD R21, R21, R20 ;  /* 0x0000001415157221 */ /* 0x000fe20000000000 */
[--C-:B------:R-:W-:Y:S02]  /*0ae0*/  HADD2.F32 R20, -RZ, R13.reuse.H0_H0 ;  /* 0x2000000dff147230 */ /* 0x100fe40000004100 */
[----:B------:R-:W-:Y:S02]  /*0af0*/  HADD2.F32 R24, -RZ, R10.H0_H0 ;  /* 0x2000000aff187230 */ /* 0x000fe40000004100 */
[----:B------:R-:W-:Y:S02]  /*0b00*/  HADD2.F32 R23, -RZ, R14.H0_H0 ;  /* 0x2000000eff177230 */ /* 0x000fe40000004100 */
[----:B------:R-:W-:Y:S01]  /*0b10*/  FADD R20, R20, R7 ;  /* 0x0000000714147221 */ /* 0x000fe20000000000 */
[----:B------:R-:W-:Y:S02]  /*0b20*/  HADD2.F32 R27, -RZ, R13.H1_H1 ;  /* 0x3000000dff1b7230 */ /* 0x000fe40000004100 */
[----:B------:R-:W-:Y:S01]  /*0b30*/  FADD R7, R23, R24 ;  /* 0x0000001817077221 */ /* 0x000fe20000000000 */
[----:B------:R-:W-:-:S02]  /*0b40*/  HADD2.F32 R24, -RZ, R11.H0_H0 ;  /* 0x2000000bff187230 */ /* 0x000fc40000004100 */
[----:B------:R-:W-:Y:S02]  /*0b50*/  HADD2.F32 R23, -RZ, R15.H0_H0 ;  /* 0x2000000fff177230 */ /* 0x000fe40000004100 */
[----:B------:R-:W-:Y:S02]  /*0b60*/  HADD2.F32 R13, -RZ, R11.H1_H1 ;  /* 0x3000000bff0d7230 */ /* 0x000fe40000004100 */
[----:B------:R-:W-:Y:S02]  /*0b70*/  HADD2.F32 R11, -RZ, R10.H1_H1 ;  /* 0x3000000aff0b7230 */ /* 0x000fe40000004100 */
[----:B------:R-:W-:Y:S01]  /*0b80*/  FADD R23, R23, R24 ;  /* 0x0000001817177221 */ /* 0x000fe20000000000 */
[----:B------:R-:W-:Y:S02]  /*0b90*/  HADD2.F32 R10, -RZ, R9.H1_H1 ;  /* 0x30000009ff0a7230 */ /* 0x000fe40000004100 */
[----:B------:R-:W-:Y:S02]  /*0ba0*/  HADD2.F32 R28, -RZ, R12.H1_H1 ;  /* 0x3000000cff1c7230 */ /* 0x000fe40000004100 */
[----:B------:R-:W-:-:S02]  /*0bb0*/  HADD2.F32 R26, -RZ, R14.H1_H1 ;  /* 0x3000000eff1a7230 */ /* 0x000fc40000004100 */
[----:B------:R-:W-:Y:S02]  /*0bc0*/  HADD2.F32 R24, -RZ, R15.H1_H1 ;  /* 0x3000000fff187230 */ /* 0x000fe40000004100 */
[----:B------:R-:W-:Y:S02]  /*0bd0*/  HADD2.F32 R9, -RZ, R8.H1_H1 ;  /* 0x30000008ff097230 */ /* 0x000fe40000004100 */
[----:B------:R-:W-:Y:S01]  /*0be0*/  FADD R26, R26, R11 ;  /* 0x0000000b1a1a7221 */ /* 0x000fe20000000000 */
[----:B------:R-:W-:Y:S01]  /*0bf0*/  FADD R27, R27, R10 ;  /* 0x0000000a1b1b7221 */ /* 0x000fe20000000000 */
[----:B------:R-:W-:Y:S01]  /*0c00*/  FADD R24, R24, R13 ;  /* 0x0000000d18187221 */ /* 0x000fe20000000000 */
[----:B------:R-:W-:Y:S02]  /*0c10*/  HFMA2 R15, -RZ, RZ, 0, 9.5367431640625e-07 ;  /* 0x00000010ff0f7431 */ /* 0x000fe400000001ff */
[----:B------:R-:W-:Y:S01]  /*0c20*/  FADD R28, R28, R9 ;  /* 0x000000091c1c7221 */ /* 0x000fe20000000000 */
[----:B------:R-:W-:Y:S01]  /*0c30*/  F2FP.F16.F32.PACK_AB R10, R26, R7 ;  /* 0x000000071a0a723e */ /* 0x000fe200000000ff */
[----:B------:R-:W-:Y:S01]  /*0c40*/  IMAD.WIDE.U32 R12, R2, 0x10, R16 ;  /* 0x00000010020c7825 */ /* 0x000fe200078e0010 */
[----:B------:R-:W-:-:S02]  /*0c50*/  F2FP.F16.F32.PACK_AB R11, R24, R23 ;  /* 0x00000017180b723e */ /* 0x000fc400000000ff */
[----:B------:R-:W-:Y:S02]  /*0c60*/  F2FP.F16.F32.PACK_AB R9, R27, R20 ;  /* 0x000000141b09723e */ /* 0x000fe400000000ff */
[----:B------:R-:W-:-:S05]  /*0c70*/  F2FP.F16.F32.PACK_AB R8, R28, R21 ;  /* 0x000000151c08723e */ /* 0x000fca00000000ff */
        /* <DEDUP_REMOVED lines=13> */
[----:B--2---:R-:W-:Y:S02]  /*0d50*/  HADD2.F32 R21, -RZ, R8.H0_H0 ;  /* 0x20000008ff157230 */ /* 0x004fe40000004100 */
[----:B---3--:R-:W-:Y:S02]  /*0d60*/  HADD2.F32 R22, -RZ, R12.H0_H0 ;  /* 0x2000000cff167230 */ /* 0x008fe40000004100 */
[----:B------:R-:W-:-:S03]  /*0d70*/  HADD2.F32 R20, -RZ, R9.H0_H0 ;  /* 0x20000009ff147230 */ /* 0x000fc60000004100 */
[----:B------:R-:W-:Y:S01]  /*0d80*/  FADD R22, R22, R21 ;  /* 0x0000001516167221 */ /* 0x000fe20000000000 */
[----:B------:R-:W-:Y:S02]  /*0d90*/  HADD2.F32 R21, -RZ, R13.H0_H0 ;  /* 0x2000000dff157230 */ /* 0x000fe40000004100 */
        /* <DEDUP_REMOVED lines=18> */
[----:B------:R-:W-:Y:S02]  /*0ec0*/  FADD R28, R28, R9 ;  /* 0x000000091c1c7221 */ /* 0x000fe40000000000 */
[----:B------:R-:W-:Y:S01]  /*0ed0*/  F2FP.F16.F32.PACK_AB R10, R26, R20 ;  /* 0x000000141a0a723e */ /* 0x000fe200000000ff */
[----:B------:R-:W-:Y:S01]  /*0ee0*/  IMAD.WIDE.U32 R12, R4, 0x10, R16 ;  /* 0x00000010040c7825 */ /* 0x000fe200078e0010 */
[----:B------:R-:W-:-:S02]  /*0ef0*/  F2FP.F16.F32.PACK_AB R11, R25, R7 ;  /* 0x00000007190b723e */ /* 0x000fc400000000ff */
[----:B------:R-:W-:Y:S02]  /*0f00*/  F2FP.F16.F32.PACK_AB R9, R27, R21 ;  /* 0x000000151b09723e */ /* 0x000fe400000000ff */
[----:B------:R-:W-:Y:S02]  /*0f10*/  F2FP.F16.F32.PACK_AB R8, R28, R22 ;  /* 0x000000161c08723e */ /* 0x000fe400000000ff */
[----:B------:R-:W-:-:S03]  /*0f20*/  MOV R14, 0x10 ;  /* 0x00000010000e7802 */ /* 0x000fc60000000f00 */
        /* <DEDUP_REMOVED lines=17> */
[----:B------:R-:W-:Y:S02]  /*1040*/  ISETP.GE.AND P0, PT, R5, UR7, PT ;  /* 0x0000000705007c0c */ /* 0x000fe4000bf06270 */
[C---:B------:R-:W-:Y:S02]  /*1050*/  LEA R4, R0.reuse, R4, 0x2 ;  /* 0x0000000400047211 */ /* 0x040fe400078e10ff */
[----:B------:R-:W-:Y:S01]  /*1060*/  LEA R2, R0, R2, 0x2 ;  /* 0x0000000200027211 */ /* 0x000fe200078e10ff */
[----:B--2---:R-:W-:Y:S02]  /*1070*/  HADD2.F32 R21, -RZ, R8.H0_H0 ;  /* 0x20000008ff157230 */ /* 0x004fe40000004100 */
[----:B---3--:R-:W-:Y:S02]  /*1080*/  HADD2.F32 R20, -RZ, R12.H0_H0 ;  /* 0x2000000cff147230 */ /* 0x008fe40000004100 */
[----:B------:R-:W-:Y:S02]  /*1090*/  HADD2.F32 R23, -RZ, R8.H1_H1 ;  /* 0x30000008ff177230 */ /* 0x000fe40000004100 */
[----:B------:R-:W-:-:S02]  /*10a0*/  HADD2.F32 R12, -RZ, R12.H1_H1 ;  /* 0x3000000cff0c7230 */ /* 0x000fc40000004100 */
[----:B------:R-:W-:Y:S01]  /*10b0*/  FADD R7, R20, R21 ;  /* 0x0000001514077221 */ /* 0x000fe20000000000 */
[----:B------:R-:W-:Y:S02]  /*10c0*/  HADD2.F32 R25, -RZ, R9.H0_H0 ;  /* 0x20000009ff197230 */ /* 0x000fe40000004100 */
[--C-:B------:R-:W-:Y:S02]  /*10d0*/  HADD2.F32 R24, -RZ, R13.reuse.H0_H0 ;  /* 0x2000000dff187230 */ /* 0x100fe40000004100 */
[----:B------:R-:W-:Y:S02]  /*10e0*/  HADD2.F32 R21, -RZ, R13.H1_H1 ;  /* 0x3000000dff157230 */ /* 0x000fe40000004100 */
[--C-:B------:R-:W-:Y:S02]  /*10f0*/  HADD2.F32 R20, -RZ, R14.reuse.H0_H0 ;  /* 0x2000000eff147230 */ /* 0x100fe40000004100 */
[----:B------:R-:W-:Y:S02]  /*1100*/  HADD2.F32 R13, -RZ, R14.H1_H1 ;  /* 0x3000000eff0d7230 */ /* 0x000fe40000004100 */
[----:B------:R-:W-:Y:S01]  /*1110*/  FADD R14, R12, R23 ;  /* 0x000000170c0e7221 */ /* 0x000fe20000000000 */
[----:B------:R-:W-:Y:S01]  /*1120*/  FFMA R23, R7, R7, R22 ;  /* 0x0000000707177223 */ /* 0x000fe20000000016 */
[----:B------:R-:W-:Y:S01]  /*1130*/  FADD R12, R24, R25 ;  /* 0x00000019180c7221 */ /* 0x000fe20000000000 */
[----:B------:R-:W-:-:S02]  /*1140*/  HADD2.F32 R24, -RZ, R9.H1_H1 ;  /* 0x30000009ff187230 */ /* 0x000fc40000004100 */
[----:B------:R-:W-:Y:S01]  /*1150*/  FFMA R25, R14, R14, R23 ;  /* 0x0000000e0e197223 */ /* 0x000fe20000000017 */
[--C-:B------:R-:W-:Y:S02]  /*1160*/  HADD2.F32 R27, -RZ, R10.reuse.H0_H0 ;  /* 0x2000000aff1b7230 */ /* 0x100fe40000004100 */
[--C-:B------:R-:W-:Y:S02]  /*1170*/  HADD2.F32 R8, -RZ, R15.reuse.H0_H0 ;  /* 0x2000000fff087230 */ /* 0x100fe40000004100 */
[----:B------:R-:W-:Y:S01]  /*1180*/  FADD R23, R21, R24 ;  /* 0x0000001815177221 */ /* 0x000fe20000000000 */
[----:B------:R-:W-:Y:S02]  /*1190*/  HADD2.F32 R22, -RZ, R10.H1_H1 ;  /* 0x3000000aff167230 */ /* 0x000fe40000004100 */
[----:B------:R-:W-:Y:S01]  /*11a0*/  FFMA R10, R12, R12, R25 ;  /* 0x0000000c0c0a7223 */ /* 0x000fe20000000019 */
[----:B------:R-:W-:Y:S02]  /*11b0*/  HADD2.F32 R15, -RZ, R15.H1_H1 ;  /* 0x3000000fff0f7230 */ /* 0x000fe40000004100 */
[----:B------:R-:W-:-:S02]  /*11c0*/  HADD2.F32 R9, -RZ, R11.H0_H0 ;  /* 0x2000000bff097230 */ /* 0x000fc40000004100 */
[----:B------:R-:W-:Y:S02]  /*11d0*/  HADD2.F32 R26, -RZ, R11.H1_H1 ;  /* 0x3000000bff1a7230 */ /* 0x000fe40000004100 */
[----:B------:R-:W-:Y:S01]  /*11e0*/  FADD R11, R20, R27 ;  /* 0x0000001b140b7221 */ /* 0x000fe20000000000 */
[----:B------:R-:W-:Y:S01]  /*11f0*/  FADD R20, R13, R22 ;  /* 0x000000160d147221 */ /* 0x000fe20000000000 */
[----:B------:R-:W-:Y:S01]  /*1200*/  FFMA R10, R23, R23, R10 ;  /* 0x00000017170a7223 */ /* 0x000fe2000000000a */
[----:B------:R-:W-:Y:S01]  /*1210*/  FADD R21, R8, R9 ;  /* 0x0000000908157221 */ /* 0x000fe20000000000 */
[----:B------:R-:W-:Y:S01]  /*1220*/  FADD R22, R15, R26 ;  /* 0x0000001a0f167221 */ /* 0x000fe20000000000 */
[----:B------:R-:W-:Y:S01]  /*1230*/  F2FP.F16.F32.PACK_AB R8, R14, R7 ;  /* 0x000000070e08723e */ /* 0x000fe200000000ff */
[-C--:B------:R-:W-:Y:S01]  /*1240*/  FFMA R7, R11, R11.reuse, R10 ;  /* 0x0000000b0b077223 */ /* 0x080fe2000000000a */
[----:B------:R-:W-:Y:S01]  /*1250*/  F2FP.F16.F32.PACK_AB R9, R23, R12 ;  /* 0x0000000c1709723e */ /* 0x000fe200000000ff */
[----:B------:R-:W-:Y:S01]  /*1260*/  IMAD.WIDE.U32 R12, R3, 0x10, R16 ;  /* 0x00000010030c7825 */ /* 0x000fe200078e0010 */
[----:B------:R-:W-:-:S02]  /*1270*/  F2FP.F16.F32.PACK_AB R10, R20, R11 ;  /* 0x0000000b140a723e */ /* 0x000fc400000000ff */
[----:B------:R-:W-:-:S05]  /*1280*/  F2FP.F16.F32.PACK_AB R11, R22, R21 ;  /* 0x00000015160b723e */ /* 0x000fca00000000ff */
[----:B------:R1:W-:Y:S01]  /*1290*/  STG.E.128 desc[UR12][R12.64], R8 ;  /* 0x000000080c007986 */ /* 0x0003e2000c101d0c */
[----:B------:R-:W-:-:S04]  /*12a0*/  FFMA R20, R20, R20, R7 ;  /* 0x0000001414147223 */ /* 0x000fc80000000007 */
[----:B------:R-:W-:Y:S01]  /*12b0*/  FFMA R7, R21, R21, R20 ;  /* 0x0000001515077223 */ /* 0x000fe20000000014 */
[----:B------:R-:W-:-:S03]  /*12c0*/  LEA R3, R0, R3, 0x2 ;  /* 0x0000000300037211 */ /* 0x000fc600078e10ff */
[----:B------:R-:W-:Y:S01]  /*12d0*/  FFMA R7, R22, R22, R7 ;  /* 0x0000001616077223 */ /* 0x000fe20000000007 */
[----:B------:R-:W-:Y:S06]  /*12e0*/  @!P0 BRA `(.L_x_44) ;  /* 0xfffffff400308947 */ /* 0x000fec000383ffff */
.L_x_40:
[----:B------:R-:W-:Y:S05]  /*12f0*/  BSYNC.RECONVERGENT B0 ;  /* 0x0000000000007941 */ /* 0x000fea0003800200 */
.L_x_39:
[----:B------:R-:W-:Y:S01]  /*1300*/  MOV R5, UR7 ;  /* 0x0000000700057c02 */ /* 0x000fe20008000f00 */
[----:B------:R-:W-:Y:S03]  /*1310*/  BSSY.RECONVERGENT B0, `(.L_x_45) ;  /* 0x0000017000007945 */ /* 0x000fe60003800200 */
[----:B------:R-:W-:-:S04]  /*1320*/  LEA R5, R5, R6, 0x3 ;  /* 0x0000000605057211 */ /* 0x000fc800078e18ff */
[----:B------:R-:W-:-:S13]  /*1330*/  ISETP.GE.AND P0, PT, R5, UR16, PT ;  /* 0x0000001005007c0c */ /* 0x000fda000bf06270 */
[----:B------:R-:W-:Y:S05]  /*1340*/  @P0 BRA `(.L_x_46) ;  /* 0x00000000004c0947 */ /* 0x000fea0003800000 */
[----:B------:R-:W2:Y:S01]  /*1350*/  LDC.64 R2, c[0x0][0x390] ;  /* 0x0000e400ff027b82 */ /* 0x000ea20000000a00 */
[----:B01----:R-:W-:Y:S02]  /*1360*/  MOV R9, UR6 ;  /* 0x0000000600097c02 */ /* 0x003fe40008000f00 */
[----:B------:R-:W-:-:S05]  /*1370*/  MOV R15, R5 ;  /* 0x00000005000f7202 */ /* 0x000fca0000000f00 */
[----:B------:R-:W0:Y:S01]  /*1380*/  LDC R14, c[0x0][0x360] ;  /* 0x0000d800ff0e7b82 */ /* 0x000e220000000800 */
[----:B--2---:R-:W-:-:S07]  /*1390*/  IMAD.WIDE R2, R9, 0x2, R2 ;  /* 0x0000000209027825 */ /* 0x004fce00078e0202 */
.L_x_47:
[----:B------:R-:W-:-:S04]  /*13a0*/  IMAD.WIDE R8, R15, 0x2, R2 ;  /* 0x000000020f087825 */ /* 0x000fc800078e0202 */
[----:B------:R-:W-:Y:S02]  /*13b0*/  IMAD.WIDE R10, R15, 0x2, R18 ;  /* 0x000000020f0a7825 */ /* 0x000fe400078e0212 */
[----:B--2---:R-:W2:Y:S04]  /*13c0*/  LDG.E.U16.CONSTANT R8, desc[UR12][R8.64] ;  /* 0x0000000c08087981 */ /* 0x004ea8000c1e9500 */
[----:B------:R-:W3:Y:S01]  /*13d0*/  LDG.E.U16.CONSTANT R10, desc[UR12][R10.64] ;  /* 0x0000000c0a0a7981 */ /* 0x000ee2000c1e9500 */
[----:B--2---:R-:W-:Y:S02]  /*13e0*/  HADD2.F32 R0, -RZ, R8.H0_H0 ;  /* 0x20000008ff007230 */ /* 0x004fe40000004100 */
[----:B---3--:R-:W-:-:S05]  /*13f0*/  HADD2.F32 R13, -RZ, R10.H0_H0 ;  /* 0x2000000aff0d7230 */ /* 0x008fca0000004100 */
[----:B------:R-:W-:Y:S01]  /*1400*/  FADD R0, R0, R13 ;  /* 0x0000000d00007221 */ /* 0x000fe20000000000 */
[----:B------:R-:W-:Y:S01]  /*1410*/  IMAD.WIDE R12, R15, 0x2, R16 ;  /* 0x000000020f0c7825 */ /* 0x000fe200078e0210 */
[----:B0-----:R-:W-:-:S03]  /*1420*/  IADD3 R15, PT, PT, R14, R15, RZ ;  /* 0x0000000f0e0f7210 */ /* 0x001fc60007ffe0ff */
[-C--:B------:R-:W-:Y:S01]  /*1430*/  FFMA R7, R0, R0.reuse, R7 ;  /* 0x0000000000077223 */ /* 0x080fe20000000007 */
[----:B------:R-:W-:Y:S02]  /*1440*/  F2FP.F16.F32.PACK_AB R4, RZ, R0 ;  /* 0x00000000ff04723e */ /* 0x000fe400000000ff */
[----:B------:R-:W-:-:S03]  /*1450*/  ISETP.GE.AND P0, PT, R15, UR16, PT ;  /* 0x000000100f007c0c */ /* 0x000fc6000bf06270 */
[----:B------:R2:W-:Y:S10]  /*1460*/  STG.E.U16 desc[UR12][R12.64], R4 ;  /* 0x000000040c007986 */ /* 0x0005f4000c10150c */
[----:B------:R-:W-:Y:S05]  /*1470*/  @!P0 BRA `(.L_x_47) ;  /* 0xfffffffc00c88947 */ /* 0x000fea000383ffff */
.L_x_46:
[----:B------:R-:W-:Y:S05]  /*1480*/  BSYNC.RECONVERGENT B0 ;  /* 0x0000000000007941 */ /* 0x000fea0003800200 */
.L_x_45:
[----:B------:R-:W3:Y:S01]  /*1490*/  SHFL.BFLY PT, R0, R7, 0x10, 0x1f ;  /* 0x0e001f0007007f89 */ /* 0x000ee200000e0000 */
[----:B------:R-:W4:Y:S02]  /*14a0*/  LDCU UR9, c[0x0][0x360] ;  /* 0x00006c00ff0977ac */ /* 0x000f240008000800 */
[----:B----4-:R-:W-:Y:S01]  /*14b0*/  UISETP.GE.U32.AND UP0, UPT, UR9, 0x21, UPT ;  /* 0x000000210900788c */ /* 0x010fe2000bf06070 */
[----:B---3--:R-:W-:-:S05]  /*14c0*/  FADD R0, R0, R7 ;  /* 0x0000000700007221 */ /* 0x008fca0000000000 */
[----:B------:R-:W3:Y:S02]  /*14d0*/  SHFL.BFLY PT, R3, R0, 0x8, 0x1f ;  /* 0x0d001f0000037f89 */ /* 0x000ee400000e0000 */
[----:B---3--:R-:W-:-:S05]  /*14e0*/  FADD R3, R0, R3 ;  /* 0x0000000300037221 */ /* 0x008fca0000000000 */
[----:B------:R-:W3:Y:S02]  /*14f0*/  SHFL.BFLY PT, R2, R3, 0x4, 0x1f ;  /* 0x0c801f0003027f89 */ /* 0x000ee400000e0000 */
[----:B---3--:R-:W-:-:S05]  /*1500*/  FADD R2, R3, R2 ;  /* 0x0000000203027221 */ /* 0x008fca0000000000 */
[----:B01----:R-:W0:Y:S02]  /*1510*/  SHFL.BFLY PT, R9, R2, 0x2, 0x1f ;  /* 0x0c401f0002097f89 */ /* 0x003e2400000e0000 */
[----:B0-----:R-:W-:-:S05]  /*1520*/  FADD R9, R2, R9 ;  /* 0x0000000902097221 */ /* 0x001fca0000000000 */
[----:B--2---:R-:W0:Y:S02]  /*1530*/  SHFL.BFLY PT, R4, R9, 0x1, 0x1f ;  /* 0x0c201f0009047f89 */ /* 0x004e2400000e0000 */
        /* <DEDUP_REMOVED lines=20> */
[----:B------:R-:W-:-:S03]  /*1680*/  HFMA2 R0, -RZ, RZ, 0, 0 ;  /* 0x00000000ff007431 */ /* 0x000fc600000001ff */
        /* <DEDUP_REMOVED lines=12> */
.L_x_65:
[----:B------:R-:W2:Y:S01]  /*1750*/  @!P0 S2R R3, SR_CgaCtaId ;  /* 0x0000000000038919 */ /* 0x000ea20000008800 */
[----:B------:R-:W-:Y:S01]  /*1760*/  @!P0 MOV R0, 0x400 ;  /* 0x0000040000008802 */ /* 0x000fe20000000f00 */
[----:B-1----:R-:W-:-:S03]  /*1770*/  FADD R9, R4, R9 ;  /* 0x0000000904097221 */ /* 0x002fc60000000000 */
[----:B--2---:R-:W-:-:S05]  /*1780*/  @!P0 LEA R0, R3, R0, 0x18 ;  /* 0x0000000003008211 */ /* 0x004fca00078ec0ff */
[----:B------:R1:W-:Y:S02]  /*1790*/  @!P0 STS [R0], R9 ;  /* 0x0000000900008388 */ /* 0x0003e40000000800 */
.L_x_49:
[----:B------:R-:W-:Y:S05]  /*17a0*/  WARPSYNC.ALL ;  /* 0x0000000000007948 */ /* 0x000fea0003800000 */
[----:B------:R-:W2:Y:S08]  /*17b0*/  S2UR UR8, SR_CgaCtaId ;  /* 0x00000000000879c3 */ /* 0x000eb00000008800 */
[----:B------:R-:W-:Y:S06]  /*17c0*/  BAR.SYNC.DEFER_BLOCKING 0x0 ;  /* 0x0000000000007b1d */ /* 0x000fec0000010000 */
[----:B------:R-:W-:-:S02]  /*17d0*/  UMOV UR6, 0x400 ;  /* 0x0000040000067882 */ /* 0x000fc40000000000 */
[----:B--2---:R-:W-:-:S09]  /*17e0*/  ULEA UR6, UR8, UR6, 0x18 ;  /* 0x0000000608067291 */ /* 0x004fd2000f8ec0ff */
[----:B0-----:R-:W0:Y:S03]  /*17f0*/  LDS R3, [UR6] ;  /* 0x00000006ff037984 */ /* 0x001e260008000800 */
.L_x_48:
        /* <DEDUP_REMOVED lines=12> */
[----:B------:R-:W-:Y:S05]  /*18c0*/  CALL.REL.NOINC `($__internal_1_$__cuda_sm3x_div_rn_noftz_f32_slowpath) ;  /* 0x0000001400507944 */ /* 0x000fea0003c00000 */
.L_x_52:
[----:B------:R-:W-:Y:S05]  /*18d0*/  BSYNC.RECONVERGENT B0 ;  /* 0x0000000000007941 */ /* 0x000fea0003800200 */
.L_x_51:
        /* <DEDUP_REMOVED lines=10> */
[----:B------:R-:W-:Y:S01]  /*1980*/  IADD3 R0, PT, PT, R6, UR9, RZ ;  /* 0x0000000906007c10 */ /* 0x000fe2000fffe0ff */
[----:B------:R-:W-:Y:S01]  /*1990*/  BSSY.RECONVERGENT B1, `(.L_x_55) ;  /* 0x0000052000017945 */ /* 0x000fe20003800200 */
[----:B------:R-:W-:Y:S02]  /*19a0*/  ISETP.NE.U32.AND P2, PT, RZ, UR9, PT ;  /* 0x00000009ff007c0c */ /* 0x000fe4000bf45070 */
[C---:B------:R-:W-:Y:S02]  /*19b0*/  ISETP.GE.U32.AND P0, PT, R0.reuse, UR7, PT ;  /* 0x0000000700007c0c */ /* 0x040fe4000bf06070 */
[----:B------:R-:W-:Y:S02]  /*19c0*/  VIMNMX.U32 R3, PT, PT, R0, UR7, !PT ;  /* 0x0000000700037c48 */ /* 0x000fe4000ffe0000 */
[----:B------:R-:W-:-:S04]  /*19d0*/  SEL R4, RZ, 0x1, P0 ;  /* 0x00000001ff047807 */ /* 0x000fc80000000000 */
[----:B------:R-:W-:Y:S01]  /*19e0*/  IADD3 R3, PT, PT, R3, -R0, -R4 ;  /* 0x8000000003037210 */ /* 0x000fe20007ffe804 */
[----:B0-----:R-:W0:Y:S02]  /*19f0*/  MUFU.RCP R7, R7 ;  /* 0x0000000700077308 */ /* 0x001e240000001000 */
[----:B0-----:R-:W-:-:S06]  /*1a00*/  IADD3 R8, PT, PT, R7, 0xffffffe, RZ ;  /* 0x0ffffffe07087810 */ /* 0x001fcc0007ffe0ff */
[----:B------:R0:W1:Y:S02]  /*1a10*/  F2I.FTZ.U32.TRUNC.NTZ R9, R8 ;  /* 0x0000000800097305 */ /* 0x000064000021f000 */
[----:B0-----:R-:W-:Y:S01]  /*1a20*/  HFMA2 R8, -RZ, RZ, 0, 0 ;  /* 0x00000000ff087431 */ /* 0x001fe200000001ff */
[----:B-1----:R-:W-:-:S05]  /*1a30*/  IADD3 R11, PT, PT, RZ, -R9, RZ ;  /* 0x80000009ff0b7210 */ /* 0x002fca0007ffe0ff */
[----:B------:R-:W-:-:S04]  /*1a40*/  IMAD R11, R11, UR9, RZ ;  /* 0x000000090b0b7c24 */ /* 0x000fc8000f8e02ff */
[----:B------:R-:W-:-:S06]  /*1a50*/  IMAD.HI.U32 R10, R9, R11, R8 ;  /* 0x0000000b090a7227 */ /* 0x000fcc00078e0008 */
[----:B------:R-:W-:-:S05]  /*1a60*/  IMAD.HI.U32 R7, R10, R3, RZ ;  /* 0x000000030a077227 */ /* 0x000fca00078e00ff */
[----:B------:R-:W-:-:S05]  /*1a70*/  IADD3 R0, PT, PT, -R7, RZ, RZ ;  /* 0x000000ff07007210 */ /* 0x000fca0007ffe1ff */
[----:B------:R-:W-:-:S05]  /*1a80*/  IMAD R3, R0, UR9, R3 ;  /* 0x0000000900037c24 */ /* 0x000fca000f8e0203 */
[----:B------:R-:W-:-:S13]  /*1a90*/  ISETP.GE.U32.AND P0, PT, R3, UR9, PT ;  /* 0x0000000903007c0c */ /* 0x000fda000bf06070 */
[----:B------:R-:W-:Y:S02]  /*1aa0*/  @P0 IADD3 R3, PT, PT, R3, -UR9, RZ ;  /* 0x8000000903030c10 */ /* 0x000fe4000fffe0ff */
[----:B------:R-:W-:Y:S02]  /*1ab0*/  @P0 IADD3 R7, PT, PT, R7, 0x1, RZ ;  /* 0x0000000107070810 */ /* 0x000fe40007ffe0ff */
[----:B------:R-:W-:-:S13]  /*1ac0*/  ISETP.GE.U32.AND P1, PT, R3, UR9, PT ;  /* 0x0000000903007c0c */ /* 0x000fda000bf26070 */
[----:B------:R-:W-:Y:S02]  /*1ad0*/  @P1 IADD3 R7, PT, PT, R7, 0x1, RZ ;  /* 0x0000000107071810 */ /* 0x000fe40007ffe0ff */
[----:B------:R-:W-:-:S04]  /*1ae0*/  @!P2 LOP3.LUT R7, RZ, UR9, RZ, 0x33, !PT ;  /* 0x00000009ff07ac12 */ /* 0x000fc8000f8e33ff */
[----:B------:R-:W-:-:S04]  /*1af0*/  IADD3 R0, PT, PT, R4, R7, RZ ;  /* 0x0000000704007210 */ /* 0x000fc80007ffe0ff */
[C---:B------:R-:W-:Y:S02]  /*1b00*/  LOP3.LUT R3, R0.reuse, 0x3, RZ, 0xc0, !PT ;  /* 0x0000000300037812 */ /* 0x040fe400078ec0ff */
[----:B------:R-:W-:Y:S02]  /*1b10*/  ISETP.GE.U32.AND P0, PT, R0, 0x3, PT ;  /* 0x000000030000780c */ /* 0x000fe40003f06070 */
[----:B------:R-:W-:-:S13]  /*1b20*/  ISETP.NE.AND P1, PT, R3, 0x3, PT ;  /* 0x000000030300780c */ /* 0x000fda0003f25270 */
[----:B------:R-:W-:Y:S05]  /*1b30*/  @!P1 BRA `(.L_x_56) ;  /* 0x0000000000dc9947 */ /* 0x000fea0003800000 */
[----:B------:R-:W-:Y:S01]  /*1b40*/  IADD3 R0, PT, PT, R0, 0x1, RZ ;  /* 0x0000000100007810 */ /* 0x000fe20007ffe0ff */
[----:B------:R-:W-:-:S03]  /*1b50*/  IMAD.WIDE.U32 R18, R6, 0x10, RZ ;  /* 0x0000001006127825 */ /* 0x000fc600078e00ff */
[----:B------:R-:W-:-:S04]  /*1b60*/  LOP3.LUT R3, R0, 0x3, RZ, 0xc0, !PT ;  /* 0x0000000300037812 */ /* 0x000fc800078ec0ff */
[C---:B------:R-:W-:Y:S01]  /*1b70*/  IADD3 R0, PT, PT, -R3.reuse, RZ, RZ ;  /* 0x000000ff03007210 */ /* 0x040fe20007ffe1ff */
[----:B------:R-:W-:-:S07]  /*1b80*/  IMAD R6, R3, UR9, R6 ;  /* 0x0000000903067c24 */ /* 0x000fce000f8e0206 */
.L_x_57:
[----:B------:R-:W-:-:S04]  /*1b90*/  IADD3 R28, P1, PT, R18, UR14, RZ ;  /* 0x0000000e121c7c10 */ /* 0x000fc8000ff3e0ff */
[----:B------:R-:W-:Y:S02]  /*1ba0*/  IADD3.X R29, PT, PT, R19, UR15, RZ, P1, !PT ;  /* 0x0000000f131d7c10 */ /* 0x000fe40008ffe4ff */
[----:B------:R-:W-:-:S03]  /*1bb0*/  IADD3 R14, P1, PT, R18, UR10, RZ ;  /* 0x0000000a120e7c10 */ /* 0x000fc6000ff3e0ff */
[----:B0-----:R-:W2:Y:S01]  /*1bc0*/  LDG.E.128 R8, desc[UR12][R28.64] ;  /* 0x0000000c1c087981 */ /* 0x001ea2000c1e1d00 */
[----:B------:R-:W-:-:S06]  /*1bd0*/  IADD3.X R15, PT, PT, R19, UR11, RZ, P1, !PT ;  /* 0x0000000b130f7c10 */ /* 0x000fcc0008ffe4ff */
[----:B------:R-:W3:Y:S01]  /*1be0*/  LDG.E.128.CONSTANT R12, desc[UR12][R14.64] ;  /* 0x0000000c0e0c7981 */ /* 0x000ee2000c1e9d00 */
[----:B------:R-:W-:Y:S01]  /*1bf0*/  IADD3 R0, PT, PT, R0, 0x1, RZ ;  /* 0x0000000100007810 */ /* 0x000fe20007ffe0ff */
[--C-:B--2---:R-:W-:Y:S02]  /*1c00*/  HADD2.F32 R3, -RZ, R8.reuse.H0_H0 ;  /* 0x20000008ff037230 */ /* 0x104fe40000004100 */
[----:B------:R-:W-:Y:S02]  /*1c10*/  HADD2.F32 R21, -RZ, R8.H1_H1 ;  /* 0x30000008ff157230 */ /* 0x000fe40000004100 */
[--C-:B------:R-:W-:Y:S02]  /*1c20*/  HADD2.F32 R7, -RZ, R9.reuse.H0_H0 ;  /* 0x20000009ff077230 */ /* 0x100fe40000004100 */
[C---:B------:R-:W-:Y:S01]  /*1c30*/  FMUL R3, R2.reuse, R3 ;  /* 0x0000000302037220 */ /* 0x040fe20000400000 */
[----:B------:R-:W-:Y:S02]  /*1c40*/  HADD2.F32 R23, -RZ, R9.H1_H1 ;  /* 0x30000009ff177230 */ /* 0x000fe40000004100 */
[----:B------:R-:W-:Y:S01]  /*1c50*/  FMUL R21, R2, R21 ;  /* 0x0000001502157220 */ /* 0x000fe20000400000 */
[----:B---3--:R-:W-:-:S02]  /*1c60*/  HADD2.F32 R20, -RZ, R12.H0_H0 ;  /* 0x2000000cff147230 */ /* 0x008fc40000004100 */
[C---:B------:R-:W-:Y:S01]  /*1c70*/  FMUL R7, R2.reuse, R7 ;  /* 0x0000000702077220 */ /* 0x040fe20000400000 */
[----:B------:R-:W-:Y:S02]  /*1c80*/  HADD2.F32 R27, -RZ, R10.H1_H1 ;  /* 0x3000000aff1b7230 */ /* 0x000fe40000004100 */
[C---:B------:R-:W-:Y:S01]  /*1c90*/  FMUL R22, R2.reuse, R23 ;  /* 0x0000001702167220 */ /* 0x040fe20000400000 */
[----:B------:R-:W-:Y:S02]  /*1ca0*/  HADD2.F32 R25, -RZ, R11.H0_H0 ;  /* 0x2000000bff197230 */ /* 0x000fe40000004100 */
[----:B------:R-:W-:Y:S01]  /*1cb0*/  FMUL R20, R3, R20 ;  /* 0x0000001403147220 */ /* 0x000fe20000400000 */
[----:B------:R-:W-:Y:S02]  /*1cc0*/  HADD2.F32 R12, -RZ, R12.H1_H1 ;  /* 0x3000000cff0c7230 */ /* 0x000fe40000004100 */
[----:B------:R-:W-:Y:S01]  /*1cd0*/  FMUL R27, R2, R27 ;  /* 0x0000001b021b7220 */ /* 0x000fe20000400000 */
[----:B------:R-:W-:-:S02]  /*1ce0*/  HADD2.F32 R9, -RZ, R10.H0_H0 ;  /* 0x2000000aff097230 */ /* 0x000fc40000004100 */
[C---:B------:R-:W-:Y:S01]  /*1cf0*/  FMUL R25, R2.reuse, R25 ;  /* 0x0000001902197220 */ /* 0x040fe20000400000 */
[----:B------:R-:W-:Y:S02]  /*1d00*/  HADD2.F32 R11, -RZ, R11.H1_H1 ;  /* 0x3000000bff0b7230 */ /* 0x000fe40000004100 */
[----:B------:R-:W-:Y:S01]  /*1d10*/  FMUL R3, R21, R12 ;  /* 0x0000000c15037220 */ /* 0x000fe20000400000 */
[--C-:B------:R-:W-:Y:S02]  /*1d20*/  HADD2.F32 R10, -RZ, R13.reuse.H0_H0 ;  /* 0x2000000dff0a7230 */ /* 0x100fe40000004100 */
[C---:B------:R-:W-:Y:S01]  /*1d30*/  FMUL R9, R2.reuse, R9 ;  /* 0x0000000902097220 */ /* 0x040fe20000400000 */
[----:B------:R-:W-:Y:S02]  /*1d40*/  HADD2.F32 R4, -RZ, R14.H0_H0 ;  /* 0x2000000eff047230 */ /* 0x000fe40000004100 */
[----:B------:R-:W-:Y:S01]  /*1d50*/  FMUL R12, R2, R11 ;  /* 0x0000000b020c7220 */ /* 0x000fe20000400000 */
[----:B------:R-:W-:-:S02]  /*1d60*/  HADD2.F32 R13, -RZ, R13.H1_H1 ;  /* 0x3000000dff0d7230 */ /* 0x000fc40000004100 */
[----:B------:R-:W-:Y:S01]  /*1d70*/  FMUL R10, R7, R10 ;  /* 0x0000000a070a7220 */ /* 0x000fe20000400000 */
[----:B------:R-:W-:Y:S02]  /*1d80*/  HADD2.F32 R14, -RZ, R14.H1_H1 ;  /* 0x3000000eff0e7230 */ /* 0x000fe40000004100 */
[----:B------:R-:W-:Y:S01]  /*1d90*/  FMUL R4, R9, R4 ;  /* 0x0000000409047220 */ /* 0x000fe20000400000 */
[--C-:B------:R-:W-:Y:S02]  /*1da0*/  HADD2.F32 R8, -RZ, R15.reuse.H0_H0 ;  /* 0x2000000fff087230 */ /* 0x100fe40000004100 */
[----:B------:R-:W-:Y:S01]  /*1db0*/  FMUL R13, R22, R13 ;  /* 0x0000000d160d7220 */ /* 0x000fe20000400000 */
[----:B------:R-:W-:Y:S02]  /*1dc0*/  HADD2.F32 R15, -RZ, R15.H1_H1 ;  /* 0x3000000fff0f7230 */ /* 0x000fe40000004100 */
[----:B------:R-:W-:Y:S01]  /*1dd0*/  FMUL R27, R27, R14 ;  /* 0x0000000e1b1b7220 */ /* 0x000fe20000400000 */
[----:B------:R-:W-:Y:S01]  /*1de0*/  FMUL R11, R25, R8 ;  /* 0x00000008190b7220 */ /* 0x000fe20000400000 */
[----:B------:R-:W-:Y:S01]  /*1df0*/  F2FP.F16.F32.PACK_AB R9, R13, R10 ;  /* 0x0000000a0d09723e */ /* 0x000fe200000000ff */
[----:B------:R-:W-:Y:S01]  /*1e00*/  FMUL R14, R12, R15 ;  /* 0x0000000f0c0e7220 */ /* 0x000fe20000400000 */
[----:B------:R-:W-:-:S02]  /*1e10*/  IADD3 R12, P1, PT, R18, UR4, RZ ;  /* 0x00000004120c7c10 */ /* 0x000fc4000ff3e0ff */
[----:B------:R-:W-:Y:S02]  /*1e20*/  F2FP.F16.F32.PACK_AB R8, R3, R20 ;  /* 0x000000140308723e */ /* 0x000fe400000000ff */
[----:B------:R-:W-:Y:S02]  /*1e30*/  F2FP.F16.F32.PACK_AB R10, R27, R4 ;  /* 0x000000041b0a723e */ /* 0x000fe400000000ff */
[----:B------:R-:W-:Y:S02]  /*1e40*/  IADD3.X R13, PT, PT, R19, UR5, RZ, P1, !PT ;  /* 0x00000005130d7c10 */ /* 0x000fe40008ffe4ff */
[----:B------:R-:W-:Y:S02]  /*1e50*/  F2FP.F16.F32.PACK_AB R11, R14, R11 ;  /* 0x0000000b0e0b723e */ /* 0x000fe400000000ff */
[----:B------:R-:W-:Y:S02]  /*1e60*/  ISETP.NE.AND P1, PT, R0, RZ, PT ;  /* 0x000000ff0000720c */ /* 0x000fe40003f25270 */
[----:B------:R-:W-:Y:S01]  /*1e70*/  MOV R3, UR9 ;  /* 0x0000000900037c02 */ /* 0x000fe20008000f00 */
[----:B------:R0:W-:Y:S04]  /*1e80*/  STG.E.128 desc[UR12][R12.64], R8 ;  /* 0x000000080c007986 */ /* 0x0001e8000c101d0c */
[----:B------:R-:W-:-:S06]  /*1e90*/  IMAD.WIDE.U32 R18, R3, 0x10, R18 ;  /* 0x0000001003127825 */ /* 0x000fcc00078e0012 */
[----:B------:R-:W-:Y:S05]  /*1ea0*/  @P1 BRA `(.L_x_57) ;  /* 0xfffffffc00381947 */ /* 0x000fea000383ffff */
.L_x_56:
[----:B------:R-:W-:Y:S05]  /*1eb0*/  BSYNC.RECONVERGENT B1 ;  /* 0x0000000000017941 */ /* 0x000fea0003800200 */
.L_x_55:
[----:B------:R-:W-:Y:S05]  /*1ec0*/  @!P0 BRA `(.L_x_54) ;  /* 0x0000000800f08947 */ /* 0x000fea0003800000 */
[----:B------:R-:W1:Y:S01]  /*1ed0*/  LDC.64 R18, c[0x0][0x3a0] ;  /* 0x0000e800ff127b82 */ /* 0x000e620000000a00 */
[----:B0-----:R-:W-:Y:S02]  /*1ee0*/  MOV R9, UR9 ;  /* 0x0000000900097c02 */ /* 0x001fe40008000f00 */
[----:B------:R-:W-:Y:S02]  /*1ef0*/  MOV R7, UR9 ;  /* 0x0000000900077c02 */ /* 0x000fe40008000f00 */
[----:B------:R-:W-:Y:S01]  /*1f00*/  IADD3 R3, PT, PT, R6, UR9, RZ ;  /* 0x0000000906037c10 */ /* 0x000fe2000fffe0ff */
[----:B------:R-:W-:Y:S01]  /*1f10*/  IMAD R4, R9, 0x3, R6 ;  /* 0x0000000309047824 */ /* 0x000fe200078e0206 */
[----:B------:R-:W-:-:S07]  /*1f20*/  LEA R0, R7, R6, 0x1 ;  /* 0x0000000607007211 */ /* 0x000fce00078e08ff */
.L_x_58:
[----:B------:R-:W-:-:S04]  /*1f30*/  IMAD.WIDE.U32 R10, R6, 0x10, R16 ;  /* 0x00000010060a7825 */ /* 0x000fc800078e0010 */
[----:B-1----:R-:W-:Y:S02]  /*1f40*/  IMAD.WIDE.U32 R12, R6, 0x10, R18 ;  /* 0x00000010060c7825 */ /* 0x002fe400078e0012 */
[----:B------:R-:W2:Y:S04]  /*1f50*/  LDG.E.128 R8, desc[UR12][R10.64] ;  /* 0x0000000c0a087981 */ /* 0x000ea8000c1e1d00 */
[----:B------:R-:W3:Y:S01]  /*1f60*/  LDG.E.128.CONSTANT R12, desc[UR12][R12.64] ;  /* 0x0000000c0c0c7981 */ /* 0x000ee2000c1e9d00 */
[--C-:B--2---:R-:W-:Y:S02]  /*1f70*/  HADD2.F32 R23, -RZ, R8.reuse.H0_H0 ;  /* 0x20000008ff177230 */ /* 0x104fe40000004100 */
[----:B------:R-:W-:Y:S02]  /*1f80*/  HADD2.F32 R29, -RZ, R8.H1_H1 ;  /* 0x30000008ff1d7230 */ /* 0x000fe40000004100 */
[----:B---3--:R-:W-:-:S02]  /*1f90*/  HADD2.F32 R27, -RZ, R12.H0_H0 ;  /* 0x2000000cff1b7230 */ /* 0x008fc40000004100 */
[C---:B------:R-:W-:Y:S01]  /*1fa0*/  FMUL R8, R2.reuse, R23 ;  /* 0x0000001702087220 */ /* 0x040fe20000400000 */
[----:B------:R-:W-:Y:S02]  /*1fb0*/  HADD2.F32 R20, -RZ, R12.H1_H1 ;  /* 0x3000000cff147230 */ /* 0x000fe40000004100 */
[----:B------:R-:W-:Y:S01]  /*1fc0*/  FMUL R29, R2, R29 ;  /* 0x0000001d021d7220 */ /* 0x000fe20000400000 */
[--C-:B------:R-:W-:Y:S02]  /*1fd0*/  HADD2.F32 R21, -RZ, R9.reuse.H0_H0 ;  /* 0x20000009ff157230 */ /* 0x100fe40000004100 */
[----:B------:R-:W-:Y:S01]  /*1fe0*/  FMUL R12, R8, R27 ;  /* 0x0000001b080c7220 */ /* 0x000fe20000400000 */
[----:B------:R-:W-:Y:S02]  /*1ff0*/  HADD2.F32 R25, -RZ, R9.H1_H1 ;  /* 0x30000009ff197230 */ /* 0x000fe40000004100 */
[----:B------:R-:W-:Y:S01]  /*2000*/  FMUL R27, R29, R20 ;  /* 0x000000141d1b7220 */ /* 0x000fe20000400000 */
[----:B------:R-:W-:-:S02]  /*2010*/  HADD2.F32 R20, -RZ, R13.H0_H0 ;  /* 0x2000000dff147230 */ /* 0x000fc40000004100 */
[----:B------:R-:W-:Y:S02]  /*2020*/  HADD2.F32 R22, -RZ, R13.H1_H1 ;  /* 0x3000000dff167230 */ /* 0x000fe40000004100 */
[C---:B------:R-:W-:Y:S01]  /*2030*/  FMUL R13, R2.reuse, R21 ;  /* 0x00000015020d7220 */ /* 0x040fe20000400000 */
[--C-:B------:R-:W-:Y:S02]  /*2040*/  HADD2.F32 R23, -RZ, R11.reuse.H0_H0 ;  /* 0x2000000bff177230 */ /* 0x100fe40000004100 */
[----:B------:R-:W-:Y:S01]  /*2050*/  FMUL R25, R2, R25 ;  /* 0x0000001902197220 */ /* 0x000fe20000400000 */
[--C-:B------:R-:W-:Y:S02]  /*2060*/  HADD2.F32 R7, -RZ, R10.reuse.H0_H0 ;  /* 0x2000000aff077230 */ /* 0x100fe40000004100 */
[----:B------:R-:W-:Y:S01]  /*2070*/  FMUL R13, R13, R20 ;  /* 0x000000140d0d7220 */ /* 0x000fe20000400000 */
[----:B------:R-:W-:Y:S02]  /*2080*/  HADD2.F32 R9, -RZ, R10.H1_H1 ;  /* 0x3000000aff097230 */ /* 0x000fe40000004100 */
[----:B------:R-:W-:Y:S01]  /*2090*/  FMUL R20, R25, R22 ;  /* 0x0000001619147220 */ /* 0x000fe20000400000 */
[----:B------:R-:W-:-:S02]  /*20a0*/  HADD2.F32 R11, -RZ, R11.H1_H1 ;  /* 0x3000000bff0b7230 */ /* 0x000fc40000004100 */
[C---:B------:R-:W-:Y:S01]  /*20b0*/  FMUL R23, R2.reuse, R23 ;  /* 0x0000001702177220 */ /* 0x040fe20000400000 */
[--C-:B------:R-:W-:Y:S02]  /*20c0*/  HADD2.F32 R8, -RZ, R14.reuse.H0_H0 ;  /* 0x2000000eff087230 */ /* 0x100fe40000004100 */
[C---:B------:R-:W-:Y:S01]  /*20d0*/  FMUL R7, R2.reuse, R7 ;  /* 0x0000000702077220 */ /* 0x040fe20000400000 */
[--C-:B------:R-:W-:Y:S02]  /*20e0*/  HADD2.F32 R10, -RZ, R15.reuse.H0_H0 ;  /* 0x2000000fff0a7230 */ /* 0x100fe40000004100 */
[C---:B------:R-:W-:Y:S01]  /*20f0*/  FMUL R9, R2.reuse, R9 ;  /* 0x0000000902097220 */ /* 0x040fe20000400000 */
[----:B------:R-:W-:Y:S02]  /*2100*/  HADD2.F32 R14, -RZ, R14.H1_H1 ;  /* 0x3000000eff0e7230 */ /* 0x000fe40000004100 */
[----:B------:R-:W-:Y:S01]  /*2110*/  FMUL R22, R2, R11 ;  /* 0x0000000b02167220 */ /* 0x000fe20000400000 */
[----:B------:R-:W-:-:S02]  /*2120*/  HADD2.F32 R15, -RZ, R15.H1_H1 ;  /* 0x3000000fff0f7230 */ /* 0x000fc40000004100 */
[----:B------:R-:W-:Y:S01]  /*2130*/  FMUL R10, R23, R10 ;  /* 0x0000000a170a7220 */ /* 0x000fe20000400000 */
[----:B------:R-:W-:Y:S01]  /*2140*/  FMUL R7, R7, R8 ;  /* 0x0000000807077220 */ /* 0x000fe20000400000 */
[----:B------:R-:W-:Y:S01]  /*2150*/  FMUL R14, R9, R14 ;  /* 0x0000000e090e7220 */ /* 0x000fe20000400000 */
[----:B------:R-:W-:Y:S01]  /*2160*/  MOV R23, 0x10 ;  /* 0x0000001000177802 */ /* 0x000fe20000000f00 */
[----:B------:R-:W-:Y:S01]  /*2170*/  FMUL R15, R22, R15 ;  /* 0x0000000f160f7220 */ /* 0x000fe20000400000 */
[----:B------:R-:W-:Y:S01]  /*2180*/  F2FP.F16.F32.PACK_AB R12, R27, R12 ;  /* 0x0000000c1b0c723e */ /* 0x000fe200000000ff */
[----:B------:R-:W-:Y:S01]  /*2190*/  IMAD.WIDE.U32 R24, R3, 0x10, R16 ;  /* 0x0000001003187825 */ /* 0x000fe200078e0010 */
[----:B------:R-:W-:Y:S02]  /*21a0*/  F2FP.F16.F32.PACK_AB R13, R20, R13 ;  /* 0x0000000d140d723e */ /* 0x000fe400000000ff */
[----:B------:R-:W-:Y:S01]  /*21b0*/  F2FP.F16.F32.PACK_AB R14, R14, R7 ;  /* 0x000000070e0e723e */ /* 0x000fe200000000ff */
[----:B------:R-:W-:Y:S01]  /*21c0*/  IMAD.WIDE.U32 R22, R6, R23, UR4 ;  /* 0x0000000406167e25 */ /* 0x000fe2000f8e0017 */
[----:B------:R-:W-:-:S03]  /*21d0*/  F2FP.F16.F32.PACK_AB R15, R15, R10 ;  /* 0x0000000a0f0f723e */ /* 0x000fc600000000ff */
[----:B------:R-:W-:Y:S02]  /*21e0*/  IMAD.WIDE.U32 R10, R3, 0x10, R18 ;  /* 0x00000010030a7825 */ /* 0x000fe400078e0012 */
[----:B------:R0:W-:Y:S04]  /*21f0*/  STG.E.128 desc[UR12][R22.64], R12 ;  /* 0x0000000c16007986 */ /* 0x0001e8000c101d0c */
[----:B------:R-:W2:Y:S04]  /*2200*/  LDG.E.128.CONSTANT R8, desc[UR12][R10.64] ;  /* 0x0000000c0a087981 */ /* 0x000ea8000c1e9d00 */
[----:B0-----:R0:W3:Y:S01]  /*2210*/  LDG.E.128 R12, desc[UR12][R24.64] ;  /* 0x0000000c180c7981 */ /* 0x0010e2000c1e1d00 */
[----:B--2---:R-:W-:-:S02]  /*2220*/  HADD2.F32 R20, -RZ, R8.H0_H0 ;  /* 0x20000008ff147230 */ /* 0x004fc40000004100 */
[----:B------:R-:W-:Y:S02]  /*2230*/  HADD2.F32 R8, -RZ, R8.H1_H1 ;  /* 0x30000008ff087230 */ /* 0x000fe40000004100 */
[----:B0-----:R-:W-:Y:S02]  /*2240*/  HADD2.F32 R25, -RZ, R9.H0_H0 ;  /* 0x20000009ff197230 */ /* 0x001fe40000004100 */
[--C-:B---3--:R-:W-:Y:S02]  /*2250*/  HADD2.F32 R26, -RZ, R12.reuse.H0_H0 ;  /* 0x2000000cff1a7230 */ /* 0x108fe40000004100 */
[----:B------:R-:W-:Y:S02]  /*2260*/  HADD2.F32 R28, -RZ, R12.H1_H1 ;  /* 0x3000000cff1c7230 */ /* 0x000fe40000004100 */
[--C-:B------:R-:W-:Y:S02]  /*2270*/  HADD2.F32 R27, -RZ, R13.reuse.H0_H0 ;  /* 0x2000000dff1b7230 */ /* 0x100fe40000004100 */
[----:B------:R-:W-:Y:S01]  /*2280*/  FMUL R26, R2, R26 ;  /* 0x0000001a021a7220 */ /* 0x000fe20000400000 */
[----:B------:R-:W-:-:S02]  /*2290*/  HADD2.F32 R29, -RZ, R13.H1_H1 ;  /* 0x3000000dff1d7230 */ /* 0x000fc40000004100 */
[----:B------:R-:W-:Y:S01]  /*22a0*/  FMUL R23, R2, R28 ;  /* 0x0000001c02177220 */ /* 0x000fe20000400000 */
[--C-:B------:R-:W-:Y:S02]  /*22b0*/  HADD2.F32 R7, -RZ, R14.reuse.H0_H0 ;  /* 0x2000000eff077230 */ /* 0x100fe40000004100 */
[----:B------:R-:W-:Y:S01]  /*22c0*/  FMUL R12, R26, R20 ;  /* 0x000000141a0c7220 */ /* 0x000fe20000400000 */
[----:B------:R-:W-:Y:S02]  /*22d0*/  HADD2.F32 R21, -RZ, R14.H1_H1 ;  /* 0x3000000eff157230 */ /* 0x000fe40000004100 */
[----:B------:R-:W-:Y:S01]  /*22e0*/  FMUL R23, R23, R8 ;  /* 0x0000000817177220 */ /* 0x000fe20000400000 */
[----:B------:R-:W-:Y:S02]  /*22f0*/  HADD2.F32 R13, -RZ, R15.H0_H0 ;  /* 0x2000000fff0d7230 */ /* 0x000fe40000004100 */
[----:B------:R-:W-:Y:S01]  /*2300*/  FMUL R14, R2, R27 ;  /* 0x0000001b020e7220 */ /* 0x000fe20000400000 */
[----:B------:R-:W-:-:S02]  /*2310*/  HADD2.F32 R20, -RZ, R9.H1_H1 ;  /* 0x30000009ff147230 */ /* 0x000fc40000004100 */
[C---:B------:R-:W-:Y:S01]  /*2320*/  FMUL R29, R2.reuse, R29 ;  /* 0x0000001d021d7220 */ /* 0x040fe20000400000 */
[----:B------:R-:W-:Y:S02]  /*2330*/  HADD2.F32 R8, -RZ, R10.H0_H0 ;  /* 0x2000000aff087230 */ /* 0x000fe40000004100 */
[----:B------:R-:W-:Y:S01]  /*2340*/  FMUL R7, R2, R7 ;  /* 0x0000000702077220 */ /* 0x000fe20000400000 */
[----:B------:R-:W-:Y:S02]  /*2350*/  HADD2.F32 R15, -RZ, R15.H1_H1 ;  /* 0x3000000fff0f7230 */ /* 0x000fe40000004100 */
[----:B------:R-:W-:Y:S01]  /*2360*/  FMUL R14, R14, R25 ;  /* 0x000000190e0e7220 */ /* 0x000fe20000400000 */
[--C-:B------:R-:W-:Y:S02]  /*2370*/  HADD2.F32 R9, -RZ, R11.reuse.H0_H0 ;  /* 0x2000000bff097230 */ /* 0x100fe40000004100 */
[----:B------:R-:W-:Y:S01]  /*2380*/  FMUL R25, R29, R20 ;  /* 0x000000141d197220 */ /* 0x000fe20000400000 */
[----:B------:R-:W-:-:S02]  /*2390*/  HADD2.F32 R11, -RZ, R11.H1_H1 ;  /* 0x3000000bff0b7230 */ /* 0x000fc40000004100 */
[----:B------:R-:W-:Y:S01]  /*23a0*/  FMUL R7, R7, R8 ;  /* 0x0000000807077220 */ /* 0x000fe20000400000 */
[----:B------:R-:W-:Y:S02]  /*23b0*/  HADD2.F32 R10, -RZ, R10.H1_H1 ;  /* 0x3000000aff0a7230 */ /* 0x000fe40000004100 */
[C---:B------:R-:W-:Y:S01]  /*23c0*/  FMUL R20, R2.reuse, R13 ;  /* 0x0000000d02147220 */ /* 0x040fe20000400000 */
[C---:B------:R-:W-:Y:S01]  /*23d0*/  FMUL R22, R2.reuse, R15 ;  /* 0x0000000f02167220 */ /* 0x040fe20000400000 */
[----:B------:R-:W-:Y:S02]  /*23e0*/  HFMA2 R8, -RZ, RZ, 0, 9.5367431640625e-07 ;  /* 0x00000010ff087431 */ /* 0x000fe400000001ff */
[----:B------:R-:W-:Y:S01]  /*23f0*/  FMUL R21, R2, R21 ;  /* 0x0000001502157220 */ /* 0x000fe20000400000 */
[----:B------:R-:W-:Y:S01]  /*2400*/  FMUL R9, R20, R9 ;  /* 0x0000000914097220 */ /* 0x000fe20000400000 */
[----:B------:R-:W-:Y:S01]  /*2410*/  FMUL R22, R22, R11 ;  /* 0x0000000b16167220 */ /* 0x000fe20000400000 */
[----:B------:R-:W-:Y:S01]  /*2420*/  F2FP.F16.F32.PACK_AB R12, R23, R12 ;  /* 0x0000000c170c723e */ /* 0x000fe200000000ff */
[----:B------:R-:W-:Y:S01]  /*2430*/  FMUL R10, R21, R10 ;  /* 0x0000000a150a7220 */ /* 0x000fe20000400000 */
[----:B------:R-:W-:Y:S01]  /*2440*/  F2FP.F16.F32.PACK_AB R13, R25, R14 ;  /* 0x0000000e190d723e */ /* 0x000fe200000000ff */
[----:B------:R-:W-:Y:S01]  /*2450*/  IMAD.WIDE.U32 R24, R0, 0x10, R16 ;  /* 0x0000001000187825 */ /* 0x000fe200078e0010 */
[----:B------:R-:W-:-:S02]  /*2460*/  F2FP.F16.F32.PACK_AB R15, R22, R9 ;  /* 0x00000009160f723e */ /* 0x000fc400000000ff */
[----:B------:R-:W-:Y:S01]  /*2470*/  F2FP.F16.F32.PACK_AB R14, R10, R7 ;  /* 0x000000070a0e723e */ /* 0x000fe200000000ff */
[----:B------:R-:W-:-:S04]  /*2480*/  IMAD.WIDE.U32 R22, R3, R8, UR4 ;  /* 0x0000000403167e25 */ /* 0x000fc8000f8e0008 */
[----:B------:R-:W-:Y:S01]  /*2490*/  IMAD.WIDE.U32 R10, R0, 0x10, R18 ;  /* 0x00000010000a7825 */ /* 0x000fe200078e0012 */
[----:B------:R0:W-:Y:S05]  /*24a0*/  STG.E.128 desc[UR12][R22.64], R12 ;  /* 0x0000000c16007986 */ /* 0x0001ea000c101d0c */
        /* <DEDUP_REMOVED lines=23> */
[----:B------:R-:W-:Y:S02]  /*2620*/  HADD2.F32 R8, -RZ, R10.H0_H0 ;  /* 0x2000000aff087230 */ /* 0x000fe40000004100 */
[----:B------:R-:W-:Y:S01]  /*2630*/  FMUL R20, R2, R13 ;  /* 0x0000000d02147220 */ /* 0x000fe20000400000 */
[----:B------:R-:W-:-:S02]  /*2640*/  HADD2.F32 R11, -RZ, R11.H1_H1 ;  /* 0x3000000bff0b7230 */ /* 0x000fc40000004100 */
[C---:B------:R-:W-:Y:S01]  /*2650*/  FMUL R22, R2.reuse, R15 ;  /* 0x0000000f02167220 */ /* 0x040fe20000400000 */
[----:B------:R-:W-:Y:S02]  /*2660*/  HADD2.F32 R10, -RZ, R10.H1_H1 ;  /* 0x3000000aff0a7230 */ /* 0x000fe40000004100 */
[C---:B------:R-:W-:Y:S01]  /*2670*/  FMUL R7, R2.reuse, R7 ;  /* 0x0000000702077220 */ /* 0x040fe20000400000 */
[----:B------:R-:W-:Y:S01]  /*2680*/  FMUL R21, R2, R21 ;  /* 0x0000001502157220 */ /* 0x000fe20000400000 */
[----:B------:R-:W-:Y:S01]  /*2690*/  FMUL R9, R20, R9 ;  /* 0x0000000914097220 */ /* 0x000fe20000400000 */
[----:B------:R-:W-:Y:S01]  /*26a0*/  FMUL R22, R22, R11 ;  /* 0x0000000b16167220 */ /* 0x000fe20000400000 */
[----:B------:R-:W-:Y:S01]  /*26b0*/  F2FP.F16.F32.PACK_AB R12, R23, R12 ;  /* 0x0000000c170c723e */ /* 0x000fe200000000ff */
[----:B------:R-:W-:Y:S01]  /*26c0*/  FMUL R7, R7, R8 ;  /* 0x0000000807077220 */ /* 0x000fe20000400000 */
[----:B------:R-:W-:Y:S01]  /*26d0*/  FMUL R10, R21, R10 ;  /* 0x0000000a150a7220 */ /* 0x000fe20000400000 */
[----:B------:R-:W-:-:S02]  /*26e0*/  MOV R23, 0x10 ;  /* 0x0000001000177802 */ /* 0x000fc40000000f00 */
[----:B------:R-:W-:Y:S01]  /*26f0*/  F2FP.F16.F32.PACK_AB R13, R25, R14 ;  /* 0x0000000e190d723e */ /* 0x000fe200000000ff */
[----:B------:R-:W-:Y:S01]  /*2700*/  IMAD.WIDE.U32 R24, R4, 0x10, R16 ;  /* 0x0000001004187825 */ /* 0x000fe200078e0010 */
[----:B------:R-:W-:Y:S02]  /*2710*/  F2FP.F16.F32.PACK_AB R15, R22, R9 ;  /* 0x00000009160f723e */ /* 0x000fe400000000ff */
        /* <DEDUP_REMOVED lines=9> */
[--C-:B---3--:R-:W-:Y:S02]  /*27b0*/  HADD2.F32 R28, -RZ, R12.reuse.H1_H1 ;  /* 0x3000000cff1c7230 */ /* 0x108fe40000004100 */
[--C-:B------:R-:W-:Y:S02]  /*27c0*/  HADD2.F32 R27, -RZ, R13.reuse.H0_H0 ;  /* 0x2000000dff1b7230 */ /* 0x100fe40000004100 */
[----:B------:R-:W-:Y:S02]  /*27d0*/  HADD2.F32 R29, -RZ, R13.H1_H1 ;  /* 0x3000000dff1d7230 */ /* 0x000fe40000004100 */
[----:B------:R-:W-:Y:S01]  /*27e0*/  FMUL R23, R2, R28 ;  /* 0x0000001c02177220 */ /* 0x000fe20000400000 */
[----:B------:R-:W-:-:S02]  /*27f0*/  HADD2.F32 R26, -RZ, R12.H0_H0 ;  /* 0x2000000cff1a7230 */ /* 0x000fc40000004100 */
[C---:B------:R-:W-:Y:S01]  /*2800*/  FMUL R12, R2.reuse, R27 ;  /* 0x0000001b020c7220 */ /* 0x040fe20000400000 */
[--C-:B------:R-:W-:Y:S02]  /*2810*/  HADD2.F32 R7, -RZ, R14.reuse.H0_H0 ;  /* 0x2000000eff077230 */ /* 0x100fe40000004100 */
[----:B------:R-:W-:Y:S01]  /*2820*/  FMUL R29, R2, R29 ;  /* 0x0000001d021d7220 */ /* 0x000fe20000400000 */
[----:B------:R-:W-:Y:S02]  /*2830*/  HADD2.F32 R21, -RZ, R14.H1_H1 ;  /* 0x3000000eff157230 */ /* 0x000fe40000004100 */
        /* <DEDUP_REMOVED lines=9> */
[----:B------:R-:W-:Y:S02]  /*28d0*/  HADD2.F32 R10, -RZ, R10.H1_H1 ;  /* 0x3000000aff0a7230 */ /* 0x000fe40000004100 */
[----:B------:R-:W-:Y:S01]  /*28e0*/  FMUL R14, R2, R13 ;  /* 0x0000000d020e7220 */ /* 0x000fe20000400000 */
[----:B------:R-:W-:-:S02]  /*28f0*/  HADD2.F32 R9, -RZ, R11.H0_H0 ;  /* 0x2000000bff097230 */ /* 0x000fc40000004100 */
[----:B------:R-:W-:Y:S02]  /*2900*/  HFMA2 R13, -RZ, RZ, 0, 9.5367431640625e-07 ;  /* 0x00000010ff0d7431 */ /* 0x000fe400000001ff */
[----:B------:R-:W-:Y:S02]  /*2910*/  HADD2.F32 R11, -RZ, R11.H1_H1 ;  /* 0x3000000bff0b7230 */ /* 0x000fe40000004100 */
[C---:B------:R-:W-:Y:S01]  /*2920*/  FMUL R26, R2.reuse, R26 ;  /* 0x0000001a021a7220 */ /* 0x040fe20000400000 */
[----:B------:R-:W-:Y:S01]  /*2930*/  FMUL R22, R2, R15 ;  /* 0x0000000f02167220 */ /* 0x000fe20000400000 */
[----:B------:R-:W-:Y:S01]  /*2940*/  FMUL R7, R7, R8 ;  /* 0x0000000807077220 */ /* 0x000fe20000400000 */
[----:B------:R-:W-:Y:S01]  /*2950*/  FMUL R10, R21, R10 ;  /* 0x0000000a150a7220 */ /* 0x000fe20000400000 */
[----:B------:R-:W-:Y:S01]  /*2960*/  FMUL R20, R26, R20 ;  /* 0x000000141a147220 */ /* 0x000fe20000400000 */
[----:B------:R-:W-:Y:S01]  /*2970*/  FMUL R14, R14, R9 ;  /* 0x000000090e0e7220 */ /* 0x000fe20000400000 */
[----:B------:R-:W-:Y:S01]  /*2980*/  FMUL R11, R22, R11 ;  /* 0x0000000b160b7220 */ /* 0x000fe20000400000 */
[----:B------:R-:W-:Y:S01]  /*2990*/  F2FP.F16.F32.PACK_AB R9, R25, R12 ;  /* 0x0000000c1909723e */ /* 0x000fe200000000ff */
[----:B------:R-:W-:Y:S01]  /*29a0*/  IMAD.WIDE.U32 R12, R4, R13, UR4 ;  /* 0x00000004040c7e25 */ /* 0x000fe2000f8e000d */
[----:B------:R-:W-:-:S02]  /*29b0*/  F2FP.F16.F32.PACK_AB R10, R10, R7 ;  /* 0x000000070a0a723e */ /* 0x000fc400000000ff */
[----:B------:R-:W-:Y:S02]  /*29c0*/  MOV R7, UR9 ;  /* 0x0000000900077c02 */ /* 0x000fe40008000f00 */
[----:B------:R-:W-:Y:S02]  /*29d0*/  F2FP.F16.F32.PACK_AB R8, R23, R20 ;  /* 0x000000141708723e */ /* 0x000fe400000000ff */
[----:B------:R-:W-:Y:S02]  /*29e0*/  F2FP.F16.F32.PACK_AB R11, R11, R14 ;  /* 0x0000000e0b0b723e */ /* 0x000fe400000000ff */
[----:B------:R-:W-:Y:S02]  /*29f0*/  MOV R15, UR9 ;  /* 0x00000009000f7c02 */ /* 0x000fe40008000f00 */
[----:B------:R-:W-:Y:S01]  /*2a00*/  IADD3 R6, PT, PT, R7, UR9, R6 ;  /* 0x0000000907067c10 */ /* 0x000fe2000fffe006 */
[----:B------:R2:W-:Y:S01]  /*2a10*/  STG.E.128 desc[UR12][R12.64], R8 ;  /* 0x000000080c007986 */ /* 0x0005e2000c101d0c */
[----:B------:R-:W-:-:S02]  /*2a20*/  MOV R14, UR9 ;  /* 0x00000009000e7c02 */ /* 0x000fc40008000f00 */
[----:B------:R-:W-:Y:S02]  /*2a30*/  IADD3 R6, PT, PT, R15, UR9, R6 ;  /* 0x000000090f067c10 */ /* 0x000fe4000fffe006 */
[----:B------:R-:W-:Y:S02]  /*2a40*/  LEA R0, R7, R0, 0x2 ;  /* 0x0000000007007211 */ /* 0x000fe400078e10ff */
[----:B------:R-:W-:Y:S02]  /*2a50*/  ISETP.GE.AND P0, PT, R6, UR7, PT ;  /* 0x0000000706007c0c */ /* 0x000fe4000bf06270 */
[----:B------:R-:W-:Y:S02]  /*2a60*/  LEA R4, R15, R4, 0x2 ;  /* 0x000000040f047211 */ /* 0x000fe400078e10ff */
[----:B------:R-:W-:-:S09]  /*2a70*/  LEA R3, R14, R3, 0x2 ;  /* 0x000000030e037211 */ /* 0x000fd200078e10ff */
[----:B--2---:R-:W-:Y:S05]  /*2a80*/  @!P0 BRA `(.L_x_58) ;  /* 0xfffffff400288947 */ /* 0x004fea000383ffff */
.L_x_54:
[----:B------:R-:W-:Y:S05]  /*2a90*/  BSYNC.RECONVERGENT B0 ;  /* 0x0000000000007941 */ /* 0x000fea0003800200 */
.L_x_53:
[----:B------:R-:W1:Y:S01]  /*2aa0*/  LDCU UR6, c[0x0][0x3a8] ;  /* 0x00007500ff0677ac */ /* 0x000e620008000800 */
[----:B------:R-:W2:Y:S01]  /*2ab0*/  LDC.64 R6, c[0x0][0x3a0] ;  /* 0x0000e800ff067b82 */ /* 0x000ea20000000a00 */
[----:B-1----:R-:W-:-:S13]  /*2ac0*/  ISETP.GE.AND P0, PT, R5, UR6, PT ;  /* 0x0000000605007c0c */ /* 0x002fda000bf06270 */
[----:B------:R-:W-:Y:S05]  /*2ad0*/  @P0 EXIT ;  /* 0x000000000000094d */ /* 0x000fea0003800000 */
.L_x_59:
[----:B0-----:R-:W-:-:S04]  /*2ae0*/  IMAD.WIDE R8, R5, 0x2, R16 ;  /* 0x0000000205087825 */ /* 0x001fc800078e0210 */
[----:B--2---:R-:W-:Y:S02]  /*2af0*/  IMAD.WIDE R10, R5, 0x2, R6 ;  /* 0x00000002050a7825 */ /* 0x004fe400078e0206 */
[----:B------:R-:W2:Y:S04]  /*2b00*/  LDG.E.U16 R8, desc[UR12][R8.64] ;  /* 0x0000000c08087981 */ /* 0x000ea8000c1e1500 */
[----:B------:R-:W3:Y:S01]  /*2b10*/  LDG.E.U16.CONSTANT R10, desc[UR12][R10.64] ;  /* 0x0000000c0a0a7981 */ /* 0x000ee2000c1e9500 */
[----:B-1----:R-:W-:-:S05]  /*2b20*/  MOV R12, 0x2 ;  /* 0x00000002000c7802 */ /* 0x002fca0000000f00 */
[C---:B------:R-:W-:Y:S01]  /*2b30*/  IMAD.WIDE R12, R5.reuse, R12, UR4 ;  /* 0x00000004050c7e25 */ /* 0x040fe2000f8e020c */
[----:B------:R-:W-:-:S04]  /*2b40*/  IADD3 R5, PT, PT, R5, UR9, RZ ;  /* 0x0000000905057c10 */ /* 0x000fc8000fffe0ff */
[----:B------:R-:W-:Y:S01]  /*2b50*/  ISETP.GE.AND P0, PT, R5, UR6, PT ;  /* 0x0000000605007c0c */ /* 0x000fe2000bf06270 */
[----:B--2---:R-:W-:Y:S02]  /*2b60*/  HADD2.F32 R3, -RZ, R8.H0_H0 ;  /* 0x20000008ff037230 */ /* 0x004fe40000004100 */
[----:B---3--:R-:W-:-:S03]  /*2b70*/  HADD2.F32 R0, -RZ, R10.H0_H0 ;  /* 0x2000000aff007230 */ /* 0x008fc60000004100 */
[----:B------:R-:W-:-:S04]  /*2b80*/  FMUL R3, R2, R3 ;  /* 0x0000000302037220 */ /* 0x000fc80000400000 */
[----:B------:R-:W-:-:S05]  /*2b90*/  FMUL R0, R3, R0 ;  /* 0x0000000003007220 */ /* 0x000fca0000400000 */
[----:B------:R-:W-:-:S05]  /*2ba0*/  F2FP.F16.F32.PACK_AB R0, RZ, R0 ;  /* 0x00000000ff00723e */ /* 0x000fca00000000ff */
[----:B------:R1:W-:Y:S01]  /*2bb0*/  STG.E.U16 desc[UR12][R12.64], R0 ;  /* 0x000000000c007986 */ /* 0x0003e2000c10150c */
[----:B------:R-:W-:Y:S05]  /*2bc0*/  @!P0 BRA `(.L_x_59) ;  /* 0xfffffffc00c48947 */ /* 0x000fea000383ffff */
[----:B------:R-:W-:Y:S05]  /*2bd0*/  EXIT ;  /* 0x000000000000794d */ /* 0x000fea0003800000 */
.L_x_50:
[----:B------:R-:W-:Y:S02]  /*2be0*/  MOV R11, 0x10 ;  /* 0x00000010000b7802 */ /* 0x000fe40000000f00 */
[----:B------:R-:W-:Y:S02]  /*2bf0*/  MOV R13, 0x1f ;  /* 0x0000001f000d7802 */ /* 0x000fe40000000f00 */
[----:B------:R-:W-:-:S07]  /*2c00*/  MOV R8, 0xffffffff ;  /* 0xffffffff00087802 */ /* 0x000fce0000000f00 */
[----:B01----:R-:W-:Y:S05]  /*2c10*/  WARPSYNC.COLLECTIVE R8, `(.L_x_60) ;  /* 0x0000000008087348 */ /* 0x003fea0003c00000 */
[----:B-1----:R1:W2:Y:S02]  /*2c20*/  SHFL.BFLY P1, R9, R0, R11, R13 ;  /* 0x0c00000b00097389 */ /* 0x0022a4000002000d */
[----:B012---:R-:W-:Y:S05]  /*2c30*/  ENDCOLLECTIVE ;  /* 0x000000000000791b */ /* 0x007fea0003800000 */
.L_x_60:
[----:B------:R-:W-:Y:S02]  /*2c40*/  MOV R11, 0x8 ;  /* 0x00000008000b7802 */ /* 0x000fe40000000f00 */
[----:B------:R-:W-:-:S05]  /*2c50*/  MOV R3, R9 ;  /* 0x0000000900037202 */ /* 0x000fca0000000f00 */
[----:B------:R-:W-:-:S05]  /*2c60*/  FADD R3, R3, R0 ;  /* 0x0000000003037221 */ /* 0x000fca0000000000 */
[----:B------:R-:W-:-:S07]  /*2c70*/  MOV R0, R3 ;  /* 0x0000000300007202 */ /* 0x000fce0000000f00 */
[----:B------:R-:W-:Y:S05]  /*2c80*/  WARPSYNC.COLLECTIVE R8, `(.L_x_61) ;  /* 0x0000000008087348 */ /* 0x000fea0003c00000 */
[----:B------:R0:W1:Y:S02]  /*2c90*/  SHFL.BFLY P1, R9, R0, R11, R13 ;  /* 0x0c00000b00097389 */ /* 0x000064000002000d */
[----:B01----:R-:W-:Y:S05]  /*2ca0*/  ENDCOLLECTIVE ;  /* 0x000000000000791b */ /* 0x003fea0003800000 */
.L_x_61:
[----:B------:R-:W-:Y:S02]  /*2cb0*/  MOV R11, 0x4 ;  /* 0x00000004000b7802 */ /* 0x000fe40000000f00 */
[----:B------:R-:W-:-:S05]  /*2cc0*/  MOV R2, R9 ;  /* 0x0000000900027202 */ /* 0x000fca0000000f00 */
[----:B------:R-:W-:-:S05]  /*2cd0*/  FADD R2, R3, R2 ;  /* 0x0000000203027221 */ /* 0x000fca0000000000 */
[----:B------:R-:W-:-:S07]  /*2ce0*/  MOV R0, R2 ;  /* 0x0000000200007202 */ /* 0x000fce0000000f00 */
[----:B------:R-:W-:Y:S05]  /*2cf0*/  WARPSYNC.COLLECTIVE R8, `(.L_x_62) ;  /* 0x0000000008087348 */ /* 0x000fea0003c00000 */
[----:B------:R0:W1:Y:S02]  /*2d00*/  SHFL.BFLY P1, R9, R0, R11, R13 ;  /* 0x0c00000b00097389 */ /* 0x000064000002000d */
[----:B01----:R-:W-:Y:S05]  /*2d10*/  ENDCOLLECTIVE ;  /* 0x000000000000791b */ /* 0x003fea0003800000 */
.L_x_62:
[----:B------:R-:W-:Y:S02]  /*2d20*/  MOV R11, 0x2 ;  /* 0x00000002000b7802 */ /* 0x000fe40000000f00 */
[----:B------:R-:W-:-:S05]  /*2d30*/  MOV R7, R9 ;  /* 0x0000000900077202 */ /* 0x000fca0000000f00 */
[----:B------:R-:W-:-:S05]  /*2d40*/  FADD R7, R2, R7 ;  /* 0x0000000702077221 */ /* 0x000fca0000000000 */
[----:B------:R-:W-:-:S07]  /*2d50*/  MOV R0, R7 ;  /* 0x0000000700007202 */ /* 0x000fce0000000f00 */
[----:B------:R-:W-:Y:S05]  /*2d60*/  WARPSYNC.COLLECTIVE R8, `(.L_x_63) ;  /* 0x0000000008087348 */ /* 0x000fea0003c00000 */
[----:B------:R0:W1:Y:S02]  /*2d70*/  SHFL.BFLY P1, R9, R0, R11, R13 ;  /* 0x0c00000b00097389 */ /* 0x000064000002000d */
[----:B01----:R-:W-:Y:S05]  /*2d80*/  ENDCOLLECTIVE ;  /* 0x000000000000791b */ /* 0x003fea0003800000 */
.L_x_63:
[----:B------:R-:W-:Y:S02]  /*2d90*/  MOV R11, 0x1 ;  /* 0x00000001000b7802 */ /* 0x000fe40000000f00 */
[----:B------:R-:W-:-:S05]  /*2da0*/  MOV R4, R9 ;  /* 0x0000000900047202 */ /* 0x000fca0000000f00 */
[----:B------:R-:W-:-:S05]  /*2db0*/  FADD R4, R7, R4 ;  /* 0x0000000407047221 */ /* 0x000fca0000000000 */
[----:B------:R-:W-:-:S07]  /*2dc0*/  MOV R0, R4 ;  /* 0x0000000400007202 */ /* 0x000fce0000000f00 */
[----:B------:R-:W-:Y:S05]  /*2dd0*/  WARPSYNC.COLLECTIVE R8, `(.L_x_64) ;  /* 0x0000000008087348 */ /* 0x000fea0003c00000 */
[----:B------:R0:W1:Y:S02]  /*2de0*/  SHFL.BFLY P1, R9, R0, R11, R13 ;  /* 0x0c00000b00097389 */ /* 0x000064000002000d */
[----:B01----:R-:W-:Y:S05]  /*2df0*/  ENDCOLLECTIVE ;  /* 0x000000000000791b */ /* 0x003fea0003800000 */
.L_x_64:
[----:B------:R-:W-:Y:S05]  /*2e00*/  BRA `(.L_x_65) ;  /* 0xffffffe800507947 */ /* 0x000fea000383ffff */
        .weak           $__internal_1_$__cuda_sm3x_div_rn_noftz_f32_slowpath
        .type           $__internal_1_$__cuda_sm3x_div_rn_noftz_f32_slowpath,@function
        .size           $__internal_1_$__cuda_sm3x_div_rn_noftz_f32_slowpath,(.L_x_118 - $__internal_1_$__cuda_sm3x_div_rn_noftz_f32_slowpath)
$__internal_1_$__cuda_sm3x_div_rn_noftz_f32_slowpath:
        /* <DEDUP_REMOVED lines=9> */
[----:B------:R-:W-:Y:S01]  /*2ea0*/  @!P0 MOV R4, RZ ;  /* 0x000000ff00048202 */ /* 0x000fe20000000f00 */
        /* <DEDUP_REMOVED lines=21> */
[----:B------:R-:W-:Y:S01]  /*3000*/  @!P0 FFMA R3, R3, 1.84467440737095516160e+19, RZ ;  /* 0x5f80000003038823 */ /* 0x000fe200000000ff */
[----:B------:R-:W-:Y:S01]  /*3010*/  @!P0 MOV R4, 0xffffffc0 ;  /* 0xffffffc000048802 */ /* 0x000fe20000000f00 */
[----:B------:R-:W-:-:S03]  /*3020*/  @!P1 FFMA R8, R0, 1.84467440737095516160e+19, RZ ;  /* 0x5f80000000089823 */ /* 0x000fc600000000ff */
[----:B------:R-:W-:-:S07]  /*3030*/  @!P1 IADD3 R4, PT, PT, R4, 0x40, RZ ;  /* 0x0000004004049810 */ /* 0x000fce0007ffe0ff */
.L_x_67:
[----:B------:R-:W-:Y:S01]  /*3040*/  LEA R9, R7, 0xc0800000, 0x17 ;  /* 0xc080000007097811 */ /* 0x000fe200078eb8ff */
[----:B------:R-:W-:Y:S03]  /*3050*/  BSSY.RECONVERGENT B2, `(.L_x_72) ;  /* 0x0000036000027945 */ /* 0x000fe60003800200 */
[----:B------:R-:W-:Y:S02]  /*3060*/  IADD3 R9, PT, PT, -R9, R8, RZ ;  /* 0x0000000809097210 */ /* 0x000fe40007ffe1ff */
[----:B------:R-:W-:Y:S02]  /*3070*/  IADD3 R8, PT, PT, R12, -0x7f, RZ ;  /* 0xffffff810c087810 */ /* 0x000fe40007ffe0ff */
[----:B------:R-:W0:Y:S01]  /*3080*/  MUFU.RCP R10, R9 ;  /* 0x00000009000a7308 */ /* 0x000e220000001000 */
[----:B------:R-:W-:Y:S01]  /*3090*/  FADD.FTZ R11, -R9, -RZ ;  /* 0x800000ff090b7221 */ /* 0x000fe20000010100 */
[C---:B------:R-:W-:Y:S01]  /*30a0*/  IADD3 R7, PT, PT, R8.reuse, 0x7f, -R7 ;  /* 0x0000007f08077810 */ /* 0x040fe20007ffe807 */
[----:B------:R-:W-:-:S03]  /*30b0*/  IMAD R0, R8, -0x800000, R3 ;  /* 0xff80000008007824 */ /* 0x000fc600078e0203 */
        /* <DEDUP_REMOVED lines=10> */
[----:B------:R-:W-:-:S04]  /*3160*/  IADD3 R9, PT, PT, R3, R7, RZ ;  /* 0x0000000703097210 */ /* 0x000fc80007ffe0ff */
[----:B------:R-:W-:-:S04]  /*3170*/  IADD3 R3, PT, PT, R9, -0x1, RZ ;  /* 0xffffffff09037810 */ /* 0x000fc80007ffe0ff */
        /* <DEDUP_REMOVED lines=27> */
[----:B------:R-:W-:-:S04]  /*3330*/  LOP3.LUT R3, R3, R4, RZ, 0xc0, !PT ;  /* 0x0000000403037212 */ /* 0x000fc800078ec0ff */
[----:B------:R-:W-:-:S04]  /*3340*/  IADD3 R3, PT, PT, R8, R3, RZ ;  /* 0x0000000308037210 */ /* 0x000fc80007ffe0ff */
[----:B------:R-:W-:Y:S01]  /*3350*/  LOP3.LUT R0, R3, R0, RZ, 0xfc, !PT ;  /* 0x0000000003007212 */ /* 0x000fe200078efcff */
[----:B------:R-:W-:Y:S06]  /*3360*/  BRA `(.L_x_75) ;  /* 0x0000000000107947 */ /* 0x000fec0003800000 */
.L_x_74:
[----:B------:R-:W-:-:S04]  /*3370*/  LOP3.LUT R0, R0, 0x80000000, RZ, 0xc0, !PT ;  /* 0x8000000000007812 */ /* 0x000fc800078ec0ff */
[----:B------:R-:W-:Y:S01]  /*3380*/  LOP3.LUT R0, R0, 0x7f800000, RZ, 0xfc, !PT ;  /* 0x7f80000000007812 */ /* 0x000fe200078efcff */
[----:B------:R-:W-:Y:S06]  /*3390*/  BRA `(.L_x_75) ;  /* 0x0000000000047947 */ /* 0x000fec0003800000 */
.L_x_73:
[----:B------:R-:W-:-:S07]  /*33a0*/  LEA R0, R7, R0, 0x17 ;  /* 0x0000000007007211 */ /* 0x000fce00078eb8ff */
.L_x_75:
[----:B------:R-:W-:Y:S05]  /*33b0*/  BSYNC.RECONVERGENT B2 ;  /* 0x0000000000027941 */ /* 0x000fea0003800200 */
.L_x_72:
[----:B------:R-:W-:Y:S05]  /*33c0*/  BRA `(.L_x_76) ;  /* 0x0000000000207947 */ /* 0x000fea0003800000 */
.L_x_71:
[----:B------:R-:W-:-:S04]  /*33d0*/  LOP3.LUT R0, R8, 0x80000000, R3, 0x48, !PT ;  /* 0x8000000008007812 */ /* 0x000fc800078e4803 */
[----:B------:R-:W-:Y:S01]  /*33e0*/  LOP3.LUT R0, R0, 0x7f800000, RZ, 0xfc, !PT ;  /* 0x7f80000000007812 */ /* 0x000fe200078efcff */
[----:B------:R-:W-:Y:S06]  /*33f0*/  BRA `(.L_x_76) ;  /* 0x0000000000147947 */ /* 0x000fec0003800000 */
.L_x_70:
[----:B------:R-:W-:Y:S01]  /*3400*/  LOP3.LUT R0, R8, 0x80000000, R3, 0x48, !PT ;  /* 0x8000000008007812 */ /* 0x000fe200078e4803 */
[----:B------:R-:W-:Y:S06]  /*3410*/  BRA `(.L_x_76) ;  /* 0x00000000000c7947 */ /* 0x000fec0003800000 */
.L_x_69:
[----:B------:R-:W0:Y:S01]  /*3420*/  MUFU.RSQ R0, -QNAN ;  /* 0xffc0000000007908 */ /* 0x000e220000001400 */
[----:B------:R-:W-:Y:S05]  /*3430*/  BRA `(.L_x_76) ;  /* 0x0000000000047947 */ /* 0x000fea0003800000 */
.L_x_68:
[----:B------:R-:W-:-:S07]  /*3440*/  FADD.FTZ R0, R3, R0 ;  /* 0x0000000003007221 */ /* 0x000fce0000010000 */
.L_x_76:
[----:B------:R-:W-:Y:S05]  /*3450*/  BSYNC.RECONVERGENT B1 ;  /* 0x0000000000017941 */ /* 0x000fea0003800200 */
.L_x_66:
[----:B------:R-:W-:-:S04]  /*3460*/  HFMA2 R3, -RZ, RZ, 0, 0 ;  /* 0x00000000ff037431 */ /* 0x000fc800000001ff */
[----:B0-----:R-:W-:Y:S05]  /*3470*/  RET.REL.NODEC R2 `(add_rmsnorm_f16) ;  /* 0xffffffc802e07950 */ /* 0x001fea0003c3ffff */
.L_x_77:
        /* <DEDUP_REMOVED lines=16> */
.L_x_118:


//--------------------- .text.add_rmsnorm_f32     --------------------------
	.section	.text.add_rmsnorm_f32,"ax",@progbits
	.align	128
        .global         add_rmsnorm_f32
        .type           add_rmsnorm_f32,@function
        .size           add_rmsnorm_f32,(.L_x_119 - add_rmsnorm_f32)
        .other          add_rmsnorm_f32,@"STO_CUDA_ENTRY STV_DEFAULT"
add_rmsnorm_f32:
.text.add_rmsnorm_f32:
        /* <DEDUP_REMOVED lines=10> */
[----:B0-----:R-:W-:-:S04]  /*00a0*/  USHF.R.S32.HI UR4, URZ, 0x1f, UR6 ;  /* 0x0000001fff047899 */ /* 0x001fc80008011406 */
[----:B------:R-:W-:Y:S02]  /*00b0*/  ULEA.HI UR4, UR4, UR6, URZ, 0x2 ;  /* 0x0000000604047291 */ /* 0x000fe4000f8f10ff */
        /* <DEDUP_REMOVED lines=9> */
[----:B------:R-:W-:Y:S02]  /*0150*/  UIADD3.X UR8, UPT, UPT, UR11, UR23, URZ, UP2, !UPT ;  /* 0x000000170b087290 */ /* 0x000fe400097fe4ff */
[----:B------:R-:W-:Y:S01]  /*0160*/  UIADD3.X UR15, UPT, UPT, UR11, UR21, URZ, UP1, !UPT ;  /* 0x000000150b0f7290 */ /* 0x000fe20008ffe4ff */
[----:B------:R-:W-:Y:S01]  /*0170*/  MOV R29, UR4 ;  /* 0x00000004001d7c02 */ /* 0x000fe20008000f00 */
[----:B------:R-:W-:Y:S10]  /*0180*/  @P0 BRA `(.L_x_79) ;  /* 0x0000000800380947 */ /* 0x000ff40003800000 */
        /* <DEDUP_REMOVED lines=20> */
[-C--:B------:R-:W-:Y:S02]  /*02d0*/  @P0 IADD3 R5, PT, PT, R5, -R0.reuse, RZ ;  /* 0x8000000005050210 */ /* 0x080fe40007ffe0ff */
[----:B------:R-:W-:Y:S02]  /*02e0*/  @P0 IADD3 R8, PT, PT, R8, 0x1, RZ ;  /* 0x0000000108080810 */ /* 0x000fe40007ffe0ff */
[----:B------:R-:W-:Y:S02]  /*02f0*/  ISETP.GE.U32.AND P1, PT, R5, R0, PT ;  /* 0x000000000500720c */ /* 0x000fe40003f26070 */
[----:B------:R-:W-:-:S11]  /*0300*/  MOV R5, R6 ;  /* 0x0000000600057202 */ /* 0x000fd60000000f00 */
        /* <DEDUP_REMOVED lines=10> */
[----:B------:R-:W-:Y:S02]  /*03b0*/  MOV R3, UR11 ;  /* 0x0000000b00037c02 */ /* 0x000fe40008000f00 */
[----:B------:R-:W-:Y:S02]  /*03c0*/  LOP3.LUT R4, R4, 0x3, RZ, 0xc0, !PT ;  /* 0x0000000304047812 */ /* 0x000fe400078ec0ff */
[----:B------:R-:W-:Y:S01]  /*03d0*/  MOV R7, RZ ;  /* 0x000000ff00077202 */ /* 0x000fe20000000f00 */
[----:B------:R-:W-:Y:S01]  /*03e0*/  IMAD.WIDE.U32 R2, R6, 0x10, R2 ;  /* 0x0000001006027825 */ /* 0x000fe200078e0002 */
[----:B------:R-:W-:-:S03]  /*03f0*/  MOV R5, R6 ;  /* 0x0000000600057202 */ /* 0x000fc60000000f00 */
[----:B------:R-:W-:-:S07]  /*0400*/  IMAD.MOV R4, RZ, RZ, -R4 ;  /* 0x000000ffff047224 */ /* 0x000fce00078e0a04 */
.L_x_82:
[C---:B------:R-:W-:Y:S02]  /*0410*/  IADD3 R12, P2, PT, R2.reuse, UR18, RZ ;  /* 0x00000012020c7c10 */ /* 0x040fe4000ff5e0ff */
[----:B------:R-:W-:Y:S02]  /*0420*/  IADD3 R18, P1, PT, R2, UR24, RZ ;  /* 0x0000001802127c10 */ /* 0x000fe4000ff3e0ff */
[C---:B------:R-:W-:Y:S02]  /*0430*/  IADD3.X R13, PT, PT, R3.reuse, UR19, RZ, P2, !PT ;  /* 0x00000013030d7c10 */ /* 0x040fe400097fe4ff */
[----:B------:R-:W-:-:S04]  /*0440*/  IADD3.X R19, PT, PT, R3, UR25, RZ, P1, !PT ;  /* 0x0000001903137c10 */ /* 0x000fc80008ffe4ff */
[----:B------:R-:W2:Y:S04]  /*0450*/  LDG.E.128.CONSTANT R12, desc[UR16][R12.64] ;  /* 0x000000100c0c7981 */ /* 0x000ea8000c1e9d00 */
[----:B------:R-:W2:Y:S01]  /*0460*/  LDG.E.128.CONSTANT R8, desc[UR16][R18.64] ;  /* 0x0000001012087981 */ /* 0x000ea2000c1e9d00 */
[----:B------:R-:W-:-:S04]  /*0470*/  IADD3 R16, P1, PT, R2, UR20, RZ ;  /* 0x0000001402107c10 */ /* 0x000fc8000ff3e0ff */
[----:B------:R-:W-:Y:S02]  /*0480*/  IADD3.X R17, PT, PT, R3, UR21, RZ, P1, !PT ;  /* 0x0000001503117c10 */ /* 0x000fe40008ffe4ff */
[----:B------:R-:W-:-:S04]  /*0490*/  IADD3 R4, PT, PT, R4, 0x1, RZ ;  /* 0x0000000104047810 */ /* 0x000fc80007ffe0ff */
[----:B------:R-:W-:Y:S01]  /*04a0*/  ISETP.NE.AND P1, PT, R4, RZ, PT ;  /* 0x000000ff0400720c */ /* 0x000fe20003f25270 */
[C---:B------:R-:W-:Y:S01]  /*04b0*/  IMAD.WIDE.U32 R2, R0.reuse, 0x10, R2 ;  /* 0x0000001000027825 */ /* 0x040fe200078e0002 */
[----:B------:R-:W-:-:S03]  /*04c0*/  IADD3 R5, PT, PT, R0, R5, RZ ;  /* 0x0000000500057210 */ /* 0x000fc60007ffe0ff */
[----:B--2---:R-:W-:Y:S01]  /*04d0*/  FADD R8, R8, R12 ;  /* 0x0000000c08087221 */ /* 0x004fe20000000000 */
[----:B------:R-:W-:Y:S01]  /*04e0*/  FADD R9, R9, R13 ;  /* 0x0000000d09097221 */ /* 0x000fe20000000000 */
[----:B------:R-:W-:Y:S01]  /*04f0*/  FADD R10, R10, R14 ;  /* 0x0000000e0a0a7221 */ /* 0x000fe20000000000 */
[----:B------:R-:W-:-:S05]  /*0500*/  FADD R11, R11, R15 ;  /* 0x0000000f0b0b7221 */ /* 0x000fca0000000000 */
[----:B------:R0:W-:Y:S01]  /*0510*/  STG.E.128 desc[UR16][R16.64], R8 ;  /* 0x0000000810007986 */ /* 0x0001e2000c101d10 */
[----:B------:R-:W-:-:S04]  /*0520*/  FMUL R15, R9, R9 ;  /* 0x00000009090f7220 */ /* 0x000fc80000400000 */
[----:B------:R-:W-:-:S04]  /*0530*/  FFMA R15, R8, R8, R15 ;  /* 0x00000008080f7223 */ /* 0x000fc8000000000f */
[----:B------:R-:W-:-:S04]  /*0540*/  FFMA R14, R10, R10, R15 ;  /* 0x0000000a0a0e7223 */ /* 0x000fc8000000000f */
[----:B------:R-:W-:-:S04]  /*0550*/  FFMA R14, R11, R11, R14 ;  /* 0x0000000b0b0e7223 */ /* 0x000fc8000000000e */
[----:B------:R-:W-:Y:S01]  /*0560*/  FADD R7, R14, R7 ;  /* 0x000000070e077221 */ /* 0x000fe20000000000 */
[----:B0-----:R-:W-:Y:S06]  /*0570*/  @P1 BRA `(.L_x_82) ;  /* 0xfffffffc00a41947 */ /* 0x001fec000383ffff */
.L_x_81:
[----:B------:R-:W-:Y:S05]  /*0580*/  BSYNC.RECONVERGENT B1 ;  /* 0x0000000000017941 */ /* 0x000fea0003800200 */
.L_x_80:
[----:B------:R-:W-:Y:S05]  /*0590*/  @!P0 BRA `(.L_x_79) ;  /* 0x0000000400348947 */ /* 0x000fea0003800000 */
[----:B------:R-:W0:Y:S01]  /*05a0*/  LDC.64 R30, c[0x0][0x390] ;  /* 0x0000e400ff1e7b82 */ /* 0x000e220000000a00 */
[----:B------:R-:W-:Y:S01]  /*05b0*/  MOV R9, UR9 ;  /* 0x0000000900097c02 */ /* 0x000fe20008000f00 */
[C-C-:B------:R-:W-:Y:S01]  /*05c0*/  IMAD R4, R0.reuse, 0x2, R5.reuse ;  /* 0x0000000200047824 */ /* 0x140fe200078e0205 */
[----:B------:R-:W-:Y:S01]  /*05d0*/  IADD3 R2, PT, PT, R5, R0, RZ ;  /* 0x0000000005027210 */ /* 0x000fe20007ffe0ff */
[----:B------:R-:W-:Y:S02]  /*05e0*/  IMAD R3, R0, 0x3, R5 ;  /* 0x0000000300037824 */ /* 0x000fe400078e0205 */
[----:B0-----:R-:W-:-:S07]  /*05f0*/  IMAD.WIDE R30, R9, 0x4, R30 ;  /* 0x00000004091e7825 */ /* 0x001fce00078e021e */
.L_x_83:
[----:B------:R-:W-:-:S04]  /*0600*/  IMAD.WIDE.U32 R14, R5, 0x10, R28 ;  /* 0x00000010050e7825 */ /* 0x000fc800078e001c */
[--C-:B------:R-:W-:Y:S02]  /*0610*/  IMAD.WIDE.U32 R16, R5, 0x10, R30.reuse ;  /* 0x0000001005107825 */ /* 0x100fe400078e001e */
[----:B0-----:R-:W2:Y:S04]  /*0620*/  LDG.E.128.CONSTANT R12, desc[UR16][R14.64] ;  /* 0x000000100e0c7981 */ /* 0x001ea8000c1e9d00 */
[----:B------:R0:W2:Y:S01]  /*0630*/  LDG.E.128.CONSTANT R8, desc[UR16][R16.64] ;  /* 0x0000001010087981 */ /* 0x0000a2000c1e9d00 */
[----:B------:R-:W-:-:S04]  /*0640*/  IMAD.WIDE.U32 R20, R2, 0x10, R30 ;  /* 0x0000001002147825 */ /* 0x000fc800078e001e */
[--C-:B------:R-:W-:Y:S02]  /*0650*/  IMAD.WIDE.U32 R24, R2, 0x10, R28.reuse ;  /* 0x0000001002187825 */ /* 0x100fe400078e001c */
[----:B------:R-:W3:Y:S04]  /*0660*/  LDG.E.128.CONSTANT R20, desc[UR16][R20.64] ;  /* 0x0000001014147981 */ /* 0x000ee8000c1e9d00 */
[----:B------:R-:W3:Y:S01]  /*0670*/  LDG.E.128.CONSTANT R24, desc[UR16][R24.64] ;  /* 0x0000001018187981 */ /* 0x000ee2000c1e9d00 */
[----:B0-----:R-:W-:-:S06]  /*0680*/  IMAD.WIDE.U32 R16, R4, 0x10, R28 ;  /* 0x0000001004107825 */ /* 0x001fcc00078e001c */
[----:B------:R-:W4:Y:S01]  /*0690*/  LDG.E.128.CONSTANT R16, desc[UR16][R16.64] ;  /* 0x0000001010107981 */ /* 0x000f22000c1e9d00 */
[----:B--2---:R-:W-:Y:S01]  /*06a0*/  FADD R8, R8, R12 ;  /* 0x0000000c08087221 */ /* 0x004fe20000000000 */
[----:B------:R-:W-:Y:S02]  /*06b0*/  HFMA2 R12, -RZ, RZ, 0, 9.5367431640625e-07 ;  /* 0x00000010ff0c7431 */ /* 0x000fe400000001ff */
[----:B------:R-:W-:Y:S01]  /*06c0*/  FADD R9, R9, R13 ;  /* 0x0000000d09097221 */ /* 0x000fe20000000000 */
[----:B------:R-:W-:Y:S01]  /*06d0*/  FADD R10, R10, R14 ;  /* 0x0000000e0a0a7221 */ /* 0x000fe20000000000 */
[----:B------:R-:W-:Y:S02]  /*06e0*/  FADD R11, R11, R15 ;  /* 0x0000000f0b0b7221 */ /* 0x000fe40000000000 */
[----:B------:R-:W-:Y:S01]  /*06f0*/  FMUL R15, R9, R9 ;  /* 0x00000009090f7220 */ /* 0x000fe20000400000 */
[----:B------:R-:W-:-:S04]  /*0700*/  IMAD.WIDE.U32 R12, R5, R12, UR14 ;  /* 0x0000000e050c7e25 */ /* 0x000fc8000f8e000c */
[----:B---3--:R-:W-:Y:S01]  /*0710*/  FADD R21, R21, R25 ;  /* 0x0000001915157221 */ /* 0x008fe20000000000 */
[----:B------:R-:W-:Y:S01]  /*0720*/  MOV R25, 0x10 ;  /* 0x0000001000197802 */ /* 0x000fe20000000f00 */
[----:B------:R0:W-:Y:S01]  /*0730*/  STG.E.128 desc[UR16][R12.64], R8 ;  /* 0x000000080c007986 */ /* 0x0001e2000c101d10 */
[----:B------:R-:W-:Y:S01]  /*0740*/  FADD R20, R20, R24 ;  /* 0x0000001814147221 */ /* 0x000fe20000000000 */
[----:B------:R-:W-:Y:S01]  /*0750*/  FADD R22, R22, R26 ;  /* 0x0000001a16167221 */ /* 0x000fe20000000000 */
[----:B------:R-:W-:Y:S01]  /*0760*/  FADD R23, R23, R27 ;  /* 0x0000001b17177221 */ /* 0x000fe20000000000 */
[----:B------:R-:W-:-:S05]  /*0770*/  IMAD.WIDE.U32 R24, R2, R25, UR14 ;  /* 0x0000000e02187e25 */ /* 0x000fca000f8e0019 */
[----:B------:R1:W-:Y:S01]  /*0780*/  STG.E.128 desc[UR16][R24.64], R20 ;  /* 0x0000001418007986 */ /* 0x0003e2000c101d10 */
[----:B0-----:R-:W-:-:S04]  /*0790*/  IMAD.WIDE.U32 R12, R4, 0x10, R30 ;  /* 0x00000010040c7825 */ /* 0x001fc800078e001e */
[----:B------:R-:W-:Y:S01]  /*07a0*/  FFMA R8, R8, R8, R15 ;  /* 0x0000000808087223 */ /* 0x000fe2000000000f */
[----:B------:R-:W-:-:S03]  /*07b0*/  FMUL R9, R21, R21 ;  /* 0x0000001515097220 */ /* 0x000fc60000400000 */
[----:B------:R-:W-:Y:S01]  /*07c0*/  FFMA R8, R10, R10, R8 ;  /* 0x0000000a0a087223 */ /* 0x000fe20000000008 */
[----:B------:R-:W4:Y:S01]  /*07d0*/  LDG.E.128.CONSTANT R12, desc[UR16][R12.64] ;  /* 0x000000100c0c7981 */ /* 0x000f22000c1e9d00 */
[----:B------:R-:W-:Y:S02]  /*07e0*/  FFMA R9, R20, R20, R9 ;  /* 0x0000001414097223 */ /* 0x000fe40000000009 */
[----:B-1----:R-:W-:Y:S01]  /*07f0*/  FFMA R20, R11, R11, R8 ;  /* 0x0000000b0b147223 */ /* 0x002fe20000000008 */
[----:B------:R-:W-:-:S04]  /*0800*/  IMAD.WIDE.U32 R24, R3, 0x10, R28 ;  /* 0x0000001003187825 */ /* 0x000fc800078e001c */
[----:B------:R-:W-:Y:S01]  /*0810*/  FFMA R22, R22, R22, R9 ;  /* 0x0000001616167223 */ /* 0x000fe20000000009 */
[----:B------:R-:W-:Y:S01]  /*0820*/  IMAD.WIDE.U32 R8, R3, 0x10, R30 ;  /* 0x0000001003087825 */ /* 0x000fe200078e001e */
[----:B------:R-:W2:Y:S05]  /*0830*/  LDG.E.128.CONSTANT R24, desc[UR16][R24.64] ;  /* 0x0000001018187981 */ /* 0x000eaa000c1e9d00 */
[----:B------:R-:W2:Y:S01]  /*0840*/  LDG.E.128.CONSTANT R8, desc[UR16][R8.64] ;  /* 0x0000001008087981 */ /* 0x000ea2000c1e9d00 */
[----:B------:R-:W-:Y:S01]  /*0850*/  FFMA R23, R23, R23, R22 ;  /* 0x0000001717177223 */ /* 0x000fe20000000016 */
[----:B------:R-:W-:Y:S01]  /*0860*/  HFMA2 R22, -RZ, RZ, 0, 9.5367431640625e-07 ;  /* 0x00000010ff167431 */ /* 0x000fe200000001ff */
[----:B------:R-:W-:Y:S01]  /*0870*/  IADD3 R5, PT, PT, R0, R5, R0 ;  /* 0x0000000500057210 */ /* 0x000fe20007ffe000 */
[----:B------:R-:W-:-:S03]  /*0880*/  FADD R20, R20, R7 ;  /* 0x0000000714147221 */ /* 0x000fc60000000000 */
[----:B------:R-:W-:-:S04]  /*0890*/  IADD3 R5, PT, PT, R0, R5, R0 ;  /* 0x0000000500057210 */ /* 0x000fc80007ffe000 */
[----:B------:R-:W-:Y:S01]  /*08a0*/  ISETP.GE.AND P0, PT, R5, UR6, PT ;  /* 0x0000000605007c0c */ /* 0x000fe2000bf06270 */
[----:B------:R-:W-:Y:S01]  /*08b0*/  FADD R20, R20, R23 ;  /* 0x0000001714147221 */ /* 0x000fe20000000000 */
[----:B------:R-:W-:Y:S02]  /*08c0*/  IMAD R2, R0, 0x4, R2 ;  /* 0x0000000400027824 */ /* 0x000fe400078e0202 */
[----:B----4-:R-:W-:Y:S01]  /*08d0*/  FADD R13, R13, R17 ;  /* 0x000000110d0d7221 */ /* 0x010fe20000000000 */
[----:B------:R-:W-:Y:S02]  /*08e0*/  IMAD.MOV.U32 R17, RZ, RZ, 0x10 ;  /* 0x00000010ff117424 */ /* 0x000fe400078e00ff */
[----:B------:R-:W-:Y:S01]  /*08f0*/  FADD R12, R12, R16 ;  /* 0x000000100c0c7221 */ /* 0x000fe20000000000 */
[----:B------:R-:W-:Y:S01]  /*0900*/  FADD R14, R14, R18 ;  /* 0x000000120e0e7221 */ /* 0x000fe20000000000 */
[----:B------:R-:W-:Y:S01]  /*0910*/  FADD R15, R15, R19 ;  /* 0x000000130f0f7221 */ /* 0x000fe20000000000 */
[----:B------:R-:W-:-:S04]  /*0920*/  IMAD.WIDE.U32 R16, R4, R17, UR14 ;  /* 0x0000000e04107e25 */ /* 0x000fc8000f8e0011 */
[----:B------:R-:W-:Y:S01]  /*0930*/  FMUL R19, R13, R13 ;  /* 0x0000000d0d137220 */ /* 0x000fe20000400000 */
[----:B------:R0:W-:Y:S03]  /*0940*/  STG.E.128 desc[UR16][R16.64], R12 ;  /* 0x0000000c10007986 */ /* 0x0001e6000c101d10 */
[----:B------:R-:W-:Y:S01]  /*0950*/  FFMA R19, R12, R12, R19 ;  /* 0x0000000c0c137223 */ /* 0x000fe20000000013 */
[----:B--2---:R-:W-:Y:S01]  /*0960*/  FADD R9, R9, R25 ;  /* 0x0000001909097221 */ /* 0x004fe20000000000 */
[----:B------:R-:W-:Y:S01]  /*0970*/  FADD R8, R8, R24 ;  /* 0x0000001808087221 */ /* 0x000fe20000000000 */
[----:B------:R-:W-:Y:S01]  /*0980*/  FADD R10, R10, R26 ;  /* 0x0000001a0a0a7221 */ /* 0x000fe20000000000 */
[----:B------:R-:W-:Y:S01]  /*0990*/  FADD R11, R11, R27 ;  /* 0x0000001b0b0b7221 */ /* 0x000fe20000000000 */
[----:B------:R-:W-:Y:S01]  /*09a0*/  FMUL R7, R9, R9 ;  /* 0x0000000909077220 */ /* 0x000fe20000400000 */
[----:B0-----:R-:W-:-:S05]  /*09b0*/  IMAD.WIDE.U32 R12, R3, R22, UR14 ;  /* 0x0000000e030c7e25 */ /* 0x001fca000f8e0016 */
[----:B------:R0:W-:Y:S01]  /*09c0*/  STG.E.128 desc[UR16][R12.64], R8 ;  /* 0x000000080c007986 */ /* 0x0001e2000c101d10 */
[----:B------:R-:W-:Y:S01]  /*09d0*/  FFMA R18, R14, R14, R19 ;  /* 0x0000000e0e127223 */ /* 0x000fe20000000013 */
[----:B------:R-:W-:-:S03]  /*09e0*/  FFMA R7, R8, R8, R7 ;  /* 0x0000000808077223 */ /* 0x000fc60000000007 */
[----:B------:R-:W-:Y:S01]  /*09f0*/  FFMA R15, R15, R15, R18 ;  /* 0x0000000f0f0f7223 */ /* 0x000fe20000000012 */
[----:B------:R-:W-:-:S03]  /*0a00*/  FFMA R14, R10, R10, R7 ;  /* 0x0000000a0a0e7223 */ /* 0x000fc60000000007 */
[----:B------:R-:W-:Y:S01]  /*0a10*/  FADD R15, R20, R15 ;  /* 0x0000000f140f7221 */ /* 0x000fe20000000000 */
[----:B------:R-:W-:Y:S01]  /*0a20*/  FFMA R14, R11, R11, R14 ;  /* 0x0000000b0b0e7223 */ /* 0x000fe2000000000e */
[C---:B------:R-:W-:Y:S02]  /*0a30*/  LEA R4, R0.reuse, R4, 0x2 ;  /* 0x0000000400047211 */ /* 0x040fe400078e10ff */
[----:B------:R-:W-:Y:S01]  /*0a40*/  LEA R3, R0, R3, 0x2 ;  /* 0x0000000300037211 */ /* 0x000fe200078e10ff */
[----:B------:R-:W-:Y:S01]  /*0a50*/  FADD R7, R15, R14 ;  /* 0x0000000e0f077221 */ /* 0x000fe20000000000 */
[----:B------:R-:W-:Y:S06]  /*0a60*/  @!P0 BRA `(.L_x_83) ;  /* 0xfffffff800e48947 */ /* 0x000fec000383ffff */
.L_x_79:
[----:B------:R-:W-:Y:S05]  /*0a70*/  BSYNC.RECONVERGENT B0 ;  /* 0x0000000000007941 */ /* 0x000fea0003800200 */
.L_x_78:
[----:B------:R-:W1:Y:S01]  /*0a80*/  LDCU UR10, c[0x0][0x3a8] ;  /* 0x00007500ff0a77ac */ /* 0x000e620008000800 */
[----:B------:R-:W-:Y:S01]  /*0a90*/  MOV R5, UR6 ;  /* 0x0000000600057c02 */ /* 0x000fe20008000f00 */
[----:B------:R-:W-:Y:S03]  /*0aa0*/  BSSY.RECONVERGENT B0, `(.L_x_84) ;  /* 0x0000015000007945 */ /* 0x000fe60003800200 */
[----:B------:R-:W-:-:S04]  /*0ab0*/  LEA R5, R5, R6, 0x2 ;  /* 0x0000000605057211 */ /* 0x000fc800078e10ff */
[----:B-1----:R-:W-:-:S13]  /*0ac0*/  ISETP.GE.AND P0, PT, R5, UR10, PT ;  /* 0x0000000a05007c0c */ /* 0x002fda000bf06270 */
[----:B------:R-:W-:Y:S05]  /*0ad0*/  @P0 BRA `(.L_x_85) ;  /* 0x0000000000440947 */ /* 0x000fea0003800000 */
[----:B------:R-:W1:Y:S01]  /*0ae0*/  LDC.64 R2, c[0x0][0x390] ;  /* 0x0000e400ff027b82 */ /* 0x000e620000000a00 */
[----:B0-----:R-:W-:Y:S01]  /*0af0*/  MOV R13, UR9 ;  /* 0x00000009000d7c02 */ /* 0x001fe20008000f00 */
[----:B------:R-:W-:-:S06]  /*0b00*/  IMAD.MOV.U32 R15, RZ, RZ, R5 ;  /* 0x000000ffff0f7224 */ /* 0x000fcc00078e0005 */
[----:B------:R-:W0:Y:S01]  /*0b10*/  LDC R4, c[0x0][0x360] ;  /* 0x0000d800ff047b82 */ /* 0x000e220000000800 */
[----:B-1----:R-:W-:-:S07]  /*0b20*/  IMAD.WIDE R12, R13, 0x4, R2 ;  /* 0x000000040d0c7825 */ /* 0x002fce00078e0202 */
.L_x_86:
[----:B------:R-:W-:-:S04]  /*0b30*/  IMAD.WIDE R2, R15, 0x4, R12 ;  /* 0x000000040f027825 */ /* 0x000fc800078e020c */
[----:B------:R-:W-:Y:S02]  /*0b40*/  IMAD.WIDE R8, R15, 0x4, R28 ;  /* 0x000000040f087825 */ /* 0x000fe400078e021c */
[----:B------:R-:W2:Y:S04]  /*0b50*/  LDG.E.CONSTANT R2, desc[UR16][R2.64] ;  /* 0x0000001002027981 */ /* 0x000ea8000c1e9900 */
[----:B------:R-:W2:Y:S01]  /*0b60*/  LDG.E.CONSTANT R9, desc[UR16][R8.64] ;  /* 0x0000001008097981 */ /* 0x000ea2000c1e9900 */
[----:B-1----:R-:W-:-:S05]  /*0b70*/  MOV R10, 0x4 ;  /* 0x00000004000a7802 */ /* 0x002fca0000000f00 */
[----:B------:R-:W-:Y:S01]  /*0b80*/  IMAD.WIDE R10, R15, R10, UR14 ;  /* 0x0000000e0f0a7e25 */ /* 0x000fe2000f8e020a */
[----:B0-----:R-:W-:-:S04]  /*0b90*/  IADD3 R15, PT, PT, R4, R15, RZ ;  /* 0x0000000f040f7210 */ /* 0x001fc80007ffe0ff */
[----:B------:R-:W-:Y:S01]  /*0ba0*/  ISETP.GE.AND P0, PT, R15, UR10, PT ;  /* 0x0000000a0f007c0c */ /* 0x000fe2000bf06270 */
[----:B--2---:R-:W-:-:S04]  /*0bb0*/  FADD R0, R2, R9 ;  /* 0x0000000902007221 */ /* 0x004fc80000000000 */
[----:B------:R-:W-:Y:S01]  /*0bc0*/  FFMA R7, R0, R0, R7 ;  /* 0x0000000000077223 */ /* 0x000fe20000000007 */
[----:B------:R1:W-:Y:S07]  /*0bd0*/  STG.E desc[UR16][R10.64], R0 ;  /* 0x000000000a007986 */ /* 0x0003ee000c101910 */
[----:B------:R-:W-:Y:S05]  /*0be0*/  @!P0 BRA `(.L_x_86) ;  /* 0xfffffffc00d08947 */ /* 0x000fea000383ffff */
.L_x_85:
[----:B------:R-:W-:Y:S05]  /*0bf0*/  BSYNC.RECONVERGENT B0 ;  /* 0x0000000000007941 */ /* 0x000fea0003800200 */
.L_x_84:
[----:B-1----:R-:W1:Y:S01]  /*0c00*/  SHFL.BFLY PT, R0, R7, 0x10, 0x1f ;  /* 0x0e001f0007007f89 */ /* 0x002e6200000e0000 */
[----:B------:R-:W2:Y:S02]  /*0c10*/  LDCU UR11, c[0x0][0x360] ;  /* 0x00006c00ff0b77ac */ /* 0x000ea40008000800 */
[----:B--2---:R-:W-:Y:S01]  /*0c20*/  UISETP.GE.U32.AND UP0, UPT, UR11, 0x21, UPT ;  /* 0x000000210b00788c */ /* 0x004fe2000bf06070 */
[----:B-1----:R-:W-:-:S05]  /*0c30*/  FADD R0, R0, R7 ;  /* 0x0000000700007221 */ /* 0x002fca0000000000 */
[----:B------:R-:W1:Y:S02]  /*0c40*/  SHFL.BFLY PT, R3, R0, 0x8, 0x1f ;  /* 0x0d001f0000037f89 */ /* 0x000e6400000e0000 */
[----:B-1----:R-:W-:-:S05]  /*0c50*/  FADD R3, R0, R3 ;  /* 0x0000000300037221 */ /* 0x002fca0000000000 */
[----:B------:R-:W1:Y:S02]  /*0c60*/  SHFL.BFLY PT, R2, R3, 0x4, 0x1f ;  /* 0x0c801f0003027f89 */ /* 0x000e6400000e0000 */
[----:B-1----:R-:W-:-:S05]  /*0c70*/  FADD R2, R3, R2 ;  /* 0x0000000203027221 */ /* 0x002fca0000000000 */
[----:B0-----:R-:W0:Y:S02]  /*0c80*/  SHFL.BFLY PT, R9, R2, 0x2, 0x1f ;  /* 0x0c401f0002097f89 */ /* 0x001e2400000e0000 */
        /* <DEDUP_REMOVED lines=35> */
.L_x_104:
[----:B------:R-:W2:Y:S01]  /*0ec0*/  @!P0 S2R R3, SR_CgaCtaId ;  /* 0x0000000000038919 */ /* 0x000ea20000008800 */
[----:B------:R-:W-:Y:S01]  /*0ed0*/  @!P0 MOV R0, 0x400 ;  /* 0x0000040000008802 */ /* 0x000fe20000000f00 */
[----:B-1----:R-:W-:-:S03]  /*0ee0*/  FADD R9, R4, R9 ;  /* 0x0000000904097221 */ /* 0x002fc60000000000 */
[----:B--2---:R-:W-:-:S05]  /*0ef0*/  @!P0 LEA R0, R3, R0, 0x18 ;  /* 0x0000000003008211 */ /* 0x004fca00078ec0ff */
[----:B------:R1:W-:Y:S02]  /*0f00*/  @!P0 STS [R0], R9 ;  /* 0x0000000900008388 */ /* 0x0003e40000000800 */
.L_x_88:
[----:B------:R-:W-:Y:S05]  /*0f10*/  WARPSYNC.ALL ;  /* 0x0000000000007948 */ /* 0x000fea0003800000 */
[----:B------:R-:W2:Y:S08]  /*0f20*/  S2UR UR9, SR_CgaCtaId ;  /* 0x00000000000979c3 */ /* 0x000eb00000008800 */
[----:B------:R-:W-:Y:S06]  /*0f30*/  BAR.SYNC.DEFER_BLOCKING 0x0 ;  /* 0x0000000000007b1d */ /* 0x000fec0000010000 */
[----:B------:R-:W-:-:S02]  /*0f40*/  UMOV UR4, 0x400 ;  /* 0x0000040000047882 */ /* 0x000fc40000000000 */
[----:B--2---:R-:W-:-:S09]  /*0f50*/  ULEA UR4, UR9, UR4, 0x18 ;  /* 0x0000000409047291 */ /* 0x004fd2000f8ec0ff */
[----:B0-----:R-:W0:Y:S03]  /*0f60*/  LDS R3, [UR4] ;  /* 0x00000004ff037984 */ /* 0x001e260008000800 */
.L_x_87:
        /* <DEDUP_REMOVED lines=12> */
[----:B------:R-:W-:Y:S05]  /*1030*/  CALL.REL.NOINC `($__internal_2_$__cuda_sm3x_div_rn_noftz_f32_slowpath) ;  /* 0x0000000c00307944 */ /* 0x000fea0003c00000 */
.L_x_91:
[----:B------:R-:W-:Y:S05]  /*1040*/  BSYNC.RECONVERGENT B0 ;  /* 0x0000000000007941 */ /* 0x000fea0003800200 */
.L_x_90:
[----:B------:R-:W0:Y:S01]  /*1050*/  LDCU UR4, c[0x0][0x3ac] ;  /* 0x00007580ff0477ac */ /* 0x000e220008000800 */
[----:B------:R-:W-:Y:S01]  /*1060*/  BSSY.RECONVERGENT B0, `(.L_x_92) ;  /* 0x0000095000007945 */ /* 0x000fe20003800200 */
[----:B------:R-:W1:Y:S01]  /*1070*/  LDCU.64 UR12, c[0x0][0x388] ;  /* 0x00007100ff0c77ac */ /* 0x000e620008000a00 */
[----:B------:R-:W-:Y:S01]  /*1080*/  UIMAD UR5, UR5, UR10, URZ ;  /* 0x0000000a050572a4 */ /* 0x000fe2000f8e02ff */
[----:B------:R-:W2:Y:S01]  /*1090*/  LDCU.64 UR18, c[0x0][0x3a0] ;  /* 0x00007400ff1277ac */ /* 0x000ea20008000a00 */
[----:B0-----:R-:W-:Y:S02]  /*10a0*/  FADD R0, R0, UR4 ;  /* 0x0000000400007e21 */ /* 0x001fe40008000000 */
[----:B------:R-:W-:-:S03]  /*10b0*/  UIMAD.WIDE UR4, UR5, 0x4, URZ ;  /* 0x00000004050478a5 */ /* 0x000fc6000f8e02ff */
[----:B------:R-:W-:Y:S01]  /*10c0*/  FSETP.GEU.AND P0, PT, |R0|, 1.175494350822287508e-38, PT ;  /* 0x008000000000780b */ /* 0x000fe20003f0e200 */
[----:B-1----:R-:W-:-:S04]  /*10d0*/  UIADD3 UR12, UP0, UPT, UR4, UR12, URZ ;  /* 0x0000000c040c7290 */ /* 0x002fc8000ff1e0ff */
[----:B------:R-:W-:Y:S02]  /*10e0*/  UIADD3.X UR13, UPT, UPT, UR5, UR13, URZ, UP0, !UPT ;  /* 0x0000000d050d7290 */ /* 0x000fe400087fe4ff */
[----:B------:R-:W-:-:S04]  /*10f0*/  MOV R16, UR12 ;  /* 0x0000000c00107c02 */ /* 0x000fc80008000f00 */
[----:B------:R-:W-:Y:S02]  /*1100*/  MOV R17, UR13 ;  /* 0x0000000d00117c02 */ /* 0x000fe40008000f00 */
[----:B------:R-:W-:-:S04]  /*1110*/  @!P0 FMUL R0, R0, 16777216 ;  /* 0x4b80000000008820 */ /* 0x000fc80000400000 */
[----:B------:R-:W0:Y:S02]  /*1120*/  MUFU.RSQ R2, R0 ;  /* 0x0000000000027308 */ /* 0x000e240000001400 */
[----:B0-----:R-:W-:Y:S01]  /*1130*/  @!P0 FMUL R2, R2, 4096 ;  /* 0x4580000002028820 */ /* 0x001fe20000400000 */
[----:B--2---:R-:W-:Y:S06]  /*1140*/  @P2 BRA `(.L_x_93) ;  /* 0x0000000800182947 */ /* 0x004fec0003800000 */
        /* <DEDUP_REMOVED lines=11> */
[----:B0-----:R-:W-:Y:S02]  /*1200*/  HFMA2 R8, -RZ, RZ, 0, 0 ;  /* 0x00000000ff087431 */ /* 0x001fe400000001ff */
[----:B-1----:R-:W-:-:S04]  /*1210*/  IMAD.MOV R11, RZ, RZ, -R9 ;  /* 0x000000ffff0b7224 */ /* 0x002fc800078e0a09 */
[----:B------:R-:W-:-:S04]  /*1220*/  IMAD R11, R11, UR11, RZ ;  /* 0x0000000b0b0b7c24 */ /* 0x000fc8000f8e02ff */
[----:B------:R-:W-:-:S06]  /*1230*/  IMAD.HI.U32 R10, R9, R11, R8 ;  /* 0x0000000b090a7227 */ /* 0x000fcc00078e0008 */
[----:B------:R-:W-:-:S05]  /*1240*/  IMAD.HI.U32 R7, R10, R3, RZ ;  /* 0x000000030a077227 */ /* 0x000fca00078e00ff */
[----:B------:R-:W-:-:S05]  /*1250*/  IADD3 R0, PT, PT, -R7, RZ, RZ ;  /* 0x000000ff07007210 */ /* 0x000fca0007ffe1ff */
[----:B------:R-:W-:-:S05]  /*1260*/  IMAD R3, R0, UR11, R3 ;  /* 0x0000000b00037c24 */ /* 0x000fca000f8e0203 */
[----:B------:R-:W-:-:S13]  /*1270*/  ISETP.GE.U32.AND P0, PT, R3, UR11, PT ;  /* 0x0000000b03007c0c */ /* 0x000fda000bf06070 */
[----:B------:R-:W-:Y:S01]  /*1280*/  @P0 IADD3 R3, PT, PT, R3, -UR11, RZ ;  /* 0x8000000b03030c10 */ /* 0x000fe2000fffe0ff */
[----:B------:R-:W-:-:S03]  /*1290*/  @P0 VIADD R7, R7, 0x1 ;  /* 0x0000000107070836 */ /* 0x000fc60000000000 */
        /* <DEDUP_REMOVED lines=13> */
.L_x_96:
[C---:B------:R-:W-:Y:S02]  /*1370*/  IADD3 R10, P1, PT, R18.reuse, UR14, RZ ;  /* 0x0000000e120a7c10 */ /* 0x040fe4000ff3e0ff */
[----:B------:R-:W-:Y:S02]  /*1380*/  IADD3 R20, P2, PT, R18, UR18, RZ ;  /* 0x0000001212147c10 */ /* 0x000fe4000ff5e0ff */
[C---:B------:R-:W-:Y:S02]  /*1390*/  IADD3.X R11, PT, PT, R19.reuse, UR15, RZ, P1, !PT ;  /* 0x0000000f130b7c10 */ /* 0x040fe40008ffe4ff */
[----:B------:R-:W-:-:S04]  /*13a0*/  IADD3.X R21, PT, PT, R19, UR19, RZ, P2, !PT ;  /* 0x0000001313157c10 */ /* 0x000fc800097fe4ff */
[----:B0-----:R-:W2:Y:S04]  /*13b0*/  LDG.E.128 R8, desc[UR16][R10.64] ;  /* 0x000000100a087981 */ /* 0x001ea8000c1e1d00 */
[----:B------:R-:W3:Y:S01]  /*13c0*/  LDG.E.128.CONSTANT R12, desc[UR16][R20.64] ;  /* 0x00000010140c7981 */ /* 0x000ee2000c1e9d00 */
[----:B------:R-:W-:Y:S02]  /*13d0*/  VIADD R0, R0, 0x1 ;  /* 0x0000000100007836 */ /* 0x000fe40000000000 */
[C---:B--2---:R-:W-:Y:S01]  /*13e0*/  FMUL R3, R2.reuse, R8 ;  /* 0x0000000802037220 */ /* 0x044fe20000400000 */
[C---:B------:R-:W-:Y:S01]  /*13f0*/  FMUL R4, R2.reuse, R9 ;  /* 0x0000000902047220 */ /* 0x040fe20000400000 */
[C---:B------:R-:W-:Y:S01]  /*1400*/  FMUL R7, R2.reuse, R10 ;  /* 0x0000000a02077220 */ /* 0x040fe20000400000 */
[----:B------:R-:W-:Y:S01]  /*1410*/  FMUL R22, R2, R11 ;  /* 0x0000000b02167220 */ /* 0x000fe20000400000 */
[----:B------:R-:W-:Y:S01]  /*1420*/  IADD3 R8, P1, PT, R18, UR7, RZ ;  /* 0x0000000712087c10 */ /* 0x000fe2000ff3e0ff */
[----:B---3--:R-:W-:Y:S01]  /*1430*/  FMUL R12, R12, R3 ;  /* 0x000000030c0c7220 */ /* 0x008fe20000400000 */
[----:B------:R-:W-:Y:S01]  /*1440*/  FMUL R13, R13, R4 ;  /* 0x000000040d0d7220 */ /* 0x000fe20000400000 */
[----:B------:R-:W-:Y:S01]  /*1450*/  FMUL R14, R14, R7 ;  /* 0x000000070e0e7220 */ /* 0x000fe20000400000 */
[----:B------:R-:W-:Y:S01]  /*1460*/  IADD3.X R9, PT, PT, R19, UR8, RZ, P1, !PT ;  /* 0x0000000813097c10 */ /* 0x000fe20008ffe4ff */
[----:B------:R-:W-:Y:S01]  /*1470*/  FMUL R15, R15, R22 ;  /* 0x000000160f0f7220 */ /* 0x000fe20000400000 */
[----:B------:R-:W-:-:S02]  /*1480*/  ISETP.NE.AND P1, PT, R0, RZ, PT ;  /* 0x000000ff0000720c */ /* 0x000fc40003f25270 */
[----:B------:R-:W-:Y:S02]  /*1490*/  MOV R3, UR11 ;  /* 0x0000000b00037c02 */ /* 0x000fe40008000f00 */
[----:B------:R0:W-:Y:S03]  /*14a0*/  STG.E.128 desc[UR16][R8.64], R12 ;  /* 0x0000000c08007986 */ /* 0x0001e6000c101d10 */
[----:B------:R-:W-:-:S06]  /*14b0*/  IMAD.WIDE.U32 R18, R3, 0x10, R18 ;  /* 0x0000001003127825 */ /* 0x000fcc00078e0012 */
[----:B------:R-:W-:Y:S05]  /*14c0*/  @P1 BRA `(.L_x_96) ;  /* 0xfffffffc00a81947 */ /* 0x000fea000383ffff */
.L_x_95:
[----:B------:R-:W-:Y:S05]  /*14d0*/  BSYNC.RECONVERGENT B1 ;  /* 0x0000000000017941 */ /* 0x000fea0003800200 */
.L_x_94:
[----:B------:R-:W-:Y:S05]  /*14e0*/  @!P0 BRA `(.L_x_93) ;  /* 0x0000000400308947 */ /* 0x000fea0003800000 */
[----:B------:R-:W1:Y:S01]  /*14f0*/  LDC.64 R18, c[0x0][0x3a0] ;  /* 0x0000e800ff127b82 */ /* 0x000e620000000a00 */
[----:B------:R-:W-:Y:S02]  /*1500*/  MOV R7, UR11 ;  /* 0x0000000b00077c02 */ /* 0x000fe40008000f00 */
[----:B0-----:R-:W-:Y:S02]  /*1510*/  MOV R9, UR11 ;  /* 0x0000000b00097c02 */ /* 0x001fe40008000f00 */
[----:B------:R-:W-:Y:S01]  /*1520*/  IADD3 R3, PT, PT, R6, UR11, RZ ;  /* 0x0000000b06037c10 */ /* 0x000fe2000fffe0ff */
[--C-:B------:R-:W-:Y:S02]  /*1530*/  IMAD R0, R7, 0x2, R6.reuse ;  /* 0x0000000207007824 */ /* 0x100fe400078e0206 */
[----:B------:R-:W-:-:S07]  /*1540*/  IMAD R4, R9, 0x3, R6 ;  /* 0x0000000309047824 */ /* 0x000fce00078e0206 */
.L_x_97:
[----:B------:R-:W-:Y:S01]  /*1550*/  MOV R9, 0x10 ;  /* 0x0000001000097802 */ /* 0x000fe20000000f00 */
[----:B-1----:R-:W-:-:S04]  /*1560*/  IMAD.WIDE.U32 R20, R6, 0x10, R18 ;  /* 0x0000001006147825 */ /* 0x002fc800078e0012 */
[----:B------:R-:W-:Y:S01]  /*1570*/  IMAD.WIDE.U32 R8, R6, R9, UR14 ;  /* 0x0000000e06087e25 */ /* 0x000fe2000f8e0009 */
[----:B------:R0:W2:Y:S05]  /*1580*/  LDG.E.128.CONSTANT R12, desc[UR16][R20.64] ;  /* 0x00000010140c7981 */ /* 0x0000aa000c1e9d00 */
[----:B------:R-:W3:Y:S01]  /*1590*/  LDG.E.128 R8, desc[UR16][R8.64] ;  /* 0x0000001008087981 */ /* 0x000ee2000c1e1d00 */
[----:B------:R-:W-:Y:S02]  /*15a0*/  HFMA2 R24, -RZ, RZ, 0, 9.5367431640625e-07 ;  /* 0x00000010ff187431 */ /* 0x000fe400000001ff */
[----:B0-----:R-:W-:-:S04]  /*15b0*/  IMAD.WIDE.U32 R20, R3, 0x10, R18 ;  /* 0x0000001003147825 */ /* 0x001fc800078e0012 */
[C---:B---3--:R-:W-:Y:S01]  /*15c0*/  FMUL R22, R2.reuse, R9 ;  /* 0x0000000902167220 */ /* 0x048fe20000400000 */
[C---:B------:R-:W-:Y:S01]  /*15d0*/  FMUL R23, R2.reuse, R10 ;  /* 0x0000000a02177220 */ /* 0x040fe20000400000 */
[C---:B------:R-:W-:Y:S01]  /*15e0*/  FMUL R7, R2.reuse, R8 ;  /* 0x0000000802077220 */ /* 0x040fe20000400000 */
[----:B------:R-:W-:Y:S01]  /*15f0*/  FMUL R10, R2, R11 ;  /* 0x0000000b020a7220 */ /* 0x000fe20000400000 */
[----:B--2---:R-:W-:Y:S01]  /*1600*/  FMUL R13, R13, R22 ;  /* 0x000000160d0d7220 */ /* 0x004fe20000400000 */
[----:B------:R-:W-:Y:S01]  /*1610*/  FMUL R14, R14, R23 ;  /* 0x000000170e0e7220 */ /* 0x000fe20000400000 */
[----:B------:R-:W-:Y:S01]  /*1620*/  FMUL R12, R12, R7 ;  /* 0x000000070c0c7220 */ /* 0x000fe20000400000 */
[----:B------:R-:W-:Y:S01]  /*1630*/  FMUL R15, R15, R10 ;  /* 0x0000000a0f0f7220 */ /* 0x000fe20000400000 */
[----:B------:R-:W-:-:S04]  /*1640*/  IMAD.WIDE.U32 R22, R6, 0x10, R16 ;  /* 0x0000001006167825 */ /* 0x000fc800078e0010 */
[C---:B------:R-:W-:Y:S01]  /*1650*/  IMAD.WIDE.U32 R8, R3.reuse, R24, UR14 ;  /* 0x0000000e03087e25 */ /* 0x040fe2000f8e0018 */
[----:B------:R0:W-:Y:S05]  /*1660*/  STG.E.128 desc[UR16][R22.64], R12 ;  /* 0x0000000c16007986 */ /* 0x0001ea000c101d10 */
[----:B------:R-:W2:Y:S04]  /*1670*/  LDG.E.128 R8, desc[UR16][R8.64] ;  /* 0x0000001008087981 */ /* 0x000ea8000c1e1d00 */
[----:B0-----:R0:W3:Y:S01]  /*1680*/  LDG.E.128.CONSTANT R12, desc[UR16][R20.64] ;  /* 0x00000010140c7981 */ /* 0x0010e2000c1e9d00 */
[----:B------:R-:W-:-:S04]  /*1690*/  IMAD.WIDE.U32 R22, R3, 0x10, R16 ;  /* 0x0000001003167825 */ /* 0x000fc800078e0010 */
[----:B0-----:R-:W-:-:S04]  /*16a0*/  IMAD.WIDE.U32 R20, R0, 0x10, R18 ;  /* 0x0000001000147825 */ /* 0x001fc800078e0012 */
[C---:B--2---:R-:W-:Y:S01]  /*16b0*/  FMUL R7, R2.reuse, R8 ;  /* 0x0000000802077220 */ /* 0x044fe20000400000 */
[C---:B------:R-:W-:Y:S01]  /*16c0*/  FMUL R25, R2.reuse, R10 ;  /* 0x0000000a02197220 */ /* 0x040fe20000400000 */
[C---:B------:R-:W-:Y:S01]  /*16d0*/  FMUL R24, R2.reuse, R9 ;  /* 0x0000000902187220 */ /* 0x040fe20000400000 */
[----:B------:R-:W-:Y:S01]  /*16e0*/  FMUL R10, R2, R11 ;  /* 0x0000000b020a7220 */ /* 0x000fe20000400000 */
[----:B---3--:R-:W-:Y:S01]  /*16f0*/  FMUL R12, R12, R7 ;  /* 0x000000070c0c7220 */ /* 0x008fe20000400000 */
[----:B------:R-:W-:Y:S01]  /*1700*/  MOV R7, 0x10 ;  /* 0x0000001000077802 */ /* 0x000fe20000000f00 */
[----:B------:R-:W-:Y:S01]  /*1710*/  FMUL R13, R13, R24 ;  /* 0x000000180d0d7220 */ /* 0x000fe20000400000 */
[----:B------:R-:W-:Y:S01]  /*1720*/  FMUL R14, R14, R25 ;  /* 0x000000190e0e7220 */ /* 0x000fe20000400000 */
[----:B------:R-:W-:Y:S02]  /*1730*/  FMUL R15, R15, R10 ;  /* 0x0000000a0f0f7220 */ /* 0x000fe40000400000 */
[----:B------:R-:W-:-:S03]  /*1740*/  IMAD.WIDE.U32 R8, R0, R7, UR14 ;  /* 0x0000000e00087e25 */ /* 0x000fc6000f8e0007 */
[----:B------:R0:W-:Y:S04]  /*1750*/  STG.E.128 desc[UR16][R22.64], R12 ;  /* 0x0000000c16007986 */ /* 0x0001e8000c101d10 */
        /* <DEDUP_REMOVED lines=9> */
[----:B------:R-:W-:Y:S02]  /*17f0*/  HFMA2 R7, -RZ, RZ, 0, 9.5367431640625e-07 ;  /* 0x00000010ff077431 */ /* 0x000fe400000001ff */
[----:B------:R-:W-:Y:S01]  /*1800*/  FMUL R13, R13, R24 ;  /* 0x000000180d0d7220 */ /* 0x000fe20000400000 */
[----:B------:R-:W-:Y:S01]  /*1810*/  FMUL R14, R14, R25 ;  /* 0x000000190e0e7220 */ /* 0x000fe20000400000 */
[----:B------:R-:W-:Y:S01]  /*1820*/  FMUL R15, R15, R10 ;  /* 0x0000000a0f0f7220 */ /* 0x000fe20000400000 */
[----:B------:R-:W-:-:S04]  /*1830*/  IMAD.WIDE.U32 R8, R4, R7, UR14 ;  /* 0x0000000e04087e25 */ /* 0x000fc8000f8e0007 */
[----:B------:R0:W-:Y:S04]  /*1840*/  STG.E.128 desc[UR16][R22.64], R12 ;  /* 0x0000000c16007986 */ /* 0x0001e8000c101d10 */
[----:B------:R-:W2:Y:S04]  /*1850*/  LDG.E.128 R8, desc[UR16][R8.64] ;  /* 0x0000001008087981 */ /* 0x000ea8000c1e1d00 */
[----:B0-----:R-:W3:Y:S01]  /*1860*/  LDG.E.128.CONSTANT R12, desc[UR16][R20.64] ;  /* 0x00000010140c7981 */ /* 0x001ee2000c1e9d00 */
[C---:B--2---:R-:W-:Y:S01]  /*1870*/  FMUL R7, R2.reuse, R8 ;  /* 0x0000000802077220 */ /* 0x044fe20000400000 */
[C---:B------:R-:W-:Y:S01]  /*1880*/  FMUL R25, R2.reuse, R10 ;  /* 0x0000000a02197220 */ /* 0x040fe20000400000 */
[C---:B------:R-:W-:Y:S01]  /*1890*/  FMUL R10, R2.reuse, R11 ;  /* 0x0000000b020a7220 */ /* 0x040fe20000400000 */
[----:B------:R-:W-:Y:S01]  /*18a0*/  FMUL R24, R2, R9 ;  /* 0x0000000902187220 */ /* 0x000fe20000400000 */
[----:B------:R-:W-:Y:S01]  /*18b0*/  MOV R9, UR11 ;  /* 0x0000000b00097c02 */ /* 0x000fe20008000f00 */
[----:B---3--:R-:W-:Y:S01]  /*18c0*/  FMUL R12, R12, R7 ;  /* 0x000000070c0c7220 */ /* 0x008fe20000400000 */
[----:B------:R-:W-:-:S02]  /*18d0*/  IMAD.U32 R7, RZ, RZ, UR11 ;  /* 0x0000000bff077e24 */ /* 0x000fc4000f8e00ff */
[----:B------:R-:W-:Y:S01]  /*18e0*/  FMUL R15, R15, R10 ;  /* 0x0000000a0f0f7220 */ /* 0x000fe20000400000 */
[----:B------:R-:W-:Y:S01]  /*18f0*/  FMUL R13, R13, R24 ;  /* 0x000000180d0d7220 */ /* 0x000fe20000400000 */
[----:B------:R-:W-:Y:S01]  /*1900*/  FMUL R14, R14, R25 ;  /* 0x000000190e0e7220 */ /* 0x000fe20000400000 */
[----:B------:R-:W-:Y:S01]  /*1910*/  IMAD.WIDE.U32 R10, R4, 0x10, R16 ;  /* 0x00000010040a7825 */ /* 0x000fe200078e0010 */
[----:B------:R-:W-:-:S04]  /*1920*/  IADD3 R6, PT, PT, R7, UR11, R6 ;  /* 0x0000000b07067c10 */ /* 0x000fc8000fffe006 */
[----:B------:R2:W-:Y:S01]  /*1930*/  STG.E.128 desc[UR16][R10.64], R12 ;  /* 0x0000000c0a007986 */ /* 0x0005e2000c101d10 */
[----:B------:R-:W-:-:S04]  /*1940*/  IADD3 R6, PT, PT, R9, UR11, R6 ;  /* 0x0000000b09067c10 */ /* 0x000fc8000fffe006 */
[----:B------:R-:W-:Y:S02]  /*1950*/  ISETP.GE.AND P0, PT, R6, UR6, PT ;  /* 0x0000000606007c0c */ /* 0x000fe4000bf06270 */
[----:B------:R-:W-:Y:S02]  /*1960*/  MOV R8, UR11 ;  /* 0x0000000b00087c02 */ /* 0x000fe40008000f00 */
[----:B------:R-:W-:Y:S02]  /*1970*/  LEA R0, R7, R0, 0x2 ;  /* 0x0000000007007211 */ /* 0x000fe400078e10ff */
[----:B------:R-:W-:Y:S01]  /*1980*/  LEA R4, R9, R4, 0x2 ;  /* 0x0000000409047211 */ /* 0x000fe200078e10ff */
[----:B------:R-:W-:-:S06]  /*1990*/  IMAD R3, R8, 0x4, R3 ;  /* 0x0000000408037824 */ /* 0x000fcc00078e0203 */
[----:B--2---:R-:W-:Y:S05]  /*19a0*/  @!P0 BRA `(.L_x_97) ;  /* 0xfffffff800e88947 */ /* 0x004fea000383ffff */
.L_x_93:
[----:B------:R-:W-:Y:S05]  /*19b0*/  BSYNC.RECONVERGENT B0 ;  /* 0x0000000000007941 */ /* 0x000fea0003800200 */
.L_x_92:
[----:B------:R-:W1:Y:S01]  /*19c0*/  LDCU UR4, c[0x0][0x3a8] ;  /* 0x00007500ff0477ac */ /* 0x000e620008000800 */
[----:B0-----:R-:W0:Y:S01]  /*19d0*/  LDC.64 R12, c[0x0][0x3a0] ;  /* 0x0000e800ff0c7b82 */ /* 0x001e220000000a00 */
[----:B-1----:R-:W-:-:S13]  /*19e0*/  ISETP.GE.AND P0, PT, R5, UR4, PT ;  /* 0x0000000405007c0c */ /* 0x002fda000bf06270 */
[----:B------:R-:W-:Y:S05]  /*19f0*/  @P0 EXIT ;  /* 0x000000000000094d */ /* 0x000fea0003800000 */
.L_x_98:
[----:B------:R-:W-:Y:S01]  /*1a00*/  MOV R6, 0x4 ;  /* 0x0000000400067802 */ /* 0x000fe20000000f00 */
[----:B0-----:R-:W-:-:S04]  /*1a10*/  IMAD.WIDE R8, R5, 0x4, R12 ;  /* 0x0000000405087825 */ /* 0x001fc800078e020c */
[C---:B------:R-:W-:Y:S02]  /*1a20*/  IMAD.WIDE R6, R5.reuse, R6, UR14 ;  /* 0x0000000e05067e25 */ /* 0x040fe4000f8e0206 */
[----:B------:R-:W2:Y:S04]  /*1a30*/  LDG.E.CONSTANT R9, desc[UR16][R8.64] ;  /* 0x0000001008097981 */ /* 0x000ea8000c1e9900 */
[----:B------:R-:W3:Y:S01]  /*1a40*/  LDG.E R7, desc[UR16][R6.64] ;  /* 0x0000001006077981 */ /* 0x000ee2000c1e1900 */
[C---:B-1----:R-:W-:Y:S01]  /*1a50*/  IMAD.WIDE R10, R5.reuse, 0x4, R16 ;  /* 0x00000004050a7825 */ /* 0x042fe200078e0210 */
[----:B------:R-:W-:-:S04]  /*1a60*/  IADD3 R5, PT, PT, R5, UR11, RZ ;  /* 0x0000000b05057c10 */ /* 0x000fc8000fffe0ff */
[----:B------:R-:W-:Y:S01]  /*1a70*/  ISETP.GE.AND P0, PT, R5, UR4, PT ;  /* 0x0000000405007c0c */ /* 0x000fe2000bf06270 */
[----:B---3--:R-:W-:-:S04]  /*1a80*/  FMUL R0, R2, R7 ;  /* 0x0000000702007220 */ /* 0x008fc80000400000 */
[----:B--2---:R-:W-:-:S05]  /*1a90*/  FMUL R3, R0, R9 ;  /* 0x0000000900037220 */ /* 0x004fca0000400000 */
[----:B------:R1:W-:Y:S03]  /*1aa0*/  STG.E desc[UR16][R10.64], R3 ;  /* 0x000000030a007986 */ /* 0x0003e6000c101910 */
[----:B------:R-:W-:Y:S05]  /*1ab0*/  @!P0 BRA `(.L_x_98) ;  /* 0xfffffffc00d08947 */ /* 0x000fea000383ffff */
[----:B------:R-:W-:Y:S05]  /*1ac0*/  EXIT ;  /* 0x000000000000794d */ /* 0x000fea0003800000 */
.L_x_89:
[----:B------:R-:W-:Y:S01]  /*1ad0*/  HFMA2 R11, -RZ, RZ, 0, 9.5367431640625e-07 ;  /* 0x00000010ff0b7431 */ /* 0x000fe200000001ff */
[----:B------:R-:W-:Y:S01]  /*1ae0*/  MOV R13, 0x1f ;  /* 0x0000001f000d7802 */ /* 0x000fe20000000f00 */
[----:B------:R-:W-:-:S07]  /*1af0*/  IMAD.MOV.U32 R8, RZ, RZ, -0x1 ;  /* 0xffffffffff087424 */ /* 0x000fce00078e00ff */
[----:B01----:R-:W-:Y:S05]  /*1b00*/  WARPSYNC.COLLECTIVE R8, `(.L_x_99) ;  /* 0x0000000008087348 */ /* 0x003fea0003c00000 */
[----:B-1----:R1:W2:Y:S02]  /*1b10*/  SHFL.BFLY P1, R9, R0, R11, R13 ;  /* 0x0c00000b00097389 */ /* 0x0022a4000002000d */
[----:B012---:R-:W-:Y:S05]  /*1b20*/  ENDCOLLECTIVE ;  /* 0x000000000000791b */ /* 0x007fea0003800000 */
.L_x_99:
[----:B------:R-:W-:Y:S01]  /*1b30*/  HFMA2 R11, -RZ, RZ, 0, 4.76837158203125e-07 ;  /* 0x00000008ff0b7431 */ /* 0x000fe200000001ff */
[----:B------:R-:W-:-:S05]  /*1b40*/  MOV R3, R9 ;  /* 0x0000000900037202 */ /* 0x000fca0000000f00 */
[----:B------:R-:W-:-:S05]  /*1b50*/  FADD R3, R3, R0 ;  /* 0x0000000003037221 */ /* 0x000fca0000000000 */
[----:B------:R-:W-:-:S07]  /*1b60*/  MOV R0, R3 ;  /* 0x0000000300007202 */ /* 0x000fce0000000f00 */
[----:B------:R-:W-:Y:S05]  /*1b70*/  WARPSYNC.COLLECTIVE R8, `(.L_x_100) ;  /* 0x0000000008087348 */ /* 0x000fea0003c00000 */
[----:B------:R0:W1:Y:S02]  /*1b80*/  SHFL.BFLY P1, R9, R0, R11, R13 ;  /* 0x0c00000b00097389 */ /* 0x000064000002000d */
[----:B01----:R-:W-:Y:S05]  /*1b90*/  ENDCOLLECTIVE ;  /* 0x000000000000791b */ /* 0x003fea0003800000 */
.L_x_100:
[----:B------:R-:W-:Y:S01]  /*1ba0*/  HFMA2 R11, -RZ, RZ, 0, 2.384185791015625e-07 ;  /* 0x00000004ff0b7431 */ /* 0x000fe200000001ff */
[----:B------:R-:W-:-:S05]  /*1bb0*/  MOV R2, R9 ;  /* 0x0000000900027202 */ /* 0x000fca0000000f00 */
[----:B------:R-:W-:-:S04]  /*1bc0*/  FADD R2, R3, R2 ;  /* 0x0000000203027221 */ /* 0x000fc80000000000 */
[----:B------:R-:W-:-:S07]  /*1bd0*/  IMAD.MOV.U32 R0, RZ, RZ, R2 ;  /* 0x000000ffff007224 */ /* 0x000fce00078e0002 */
[----:B------:R-:W-:Y:S05]  /*1be0*/  WARPSYNC.COLLECTIVE R8, `(.L_x_101) ;  /* 0x0000000008087348 */ /* 0x000fea0003c00000 */
[----:B------:R0:W1:Y:S02]  /*1bf0*/  SHFL.BFLY P1, R9, R0, R11, R13 ;  /* 0x0c00000b00097389 */ /* 0x000064000002000d */
[----:B01----:R-:W-:Y:S05]  /*1c00*/  ENDCOLLECTIVE ;  /* 0x000000000000791b */ /* 0x003fea0003800000 */
.L_x_101:
[----:B------:R-:W-:Y:S01]  /*1c10*/  HFMA2 R11, -RZ, RZ, 0, 1.1920928955078125e-07 ;  /* 0x00000002ff0b7431 */ /* 0x000fe200000001ff */
[----:B------:R-:W-:-:S05]  /*1c20*/  MOV R7, R9 ;  /* 0x0000000900077202 */ /* 0x000fca0000000f00 */
[----:B------:R-:W-:-:S05]  /*1c30*/  FADD R7, R2, R7 ;  /* 0x0000000702077221 */ /* 0x000fca0000000000 */
[----:B------:R-:W-:-:S07]  /*1c40*/  MOV R0, R7 ;  /* 0x0000000700007202 */ /* 0x000fce0000000f00 */
[----:B------:R-:W-:Y:S05]  /*1c50*/  WARPSYNC.COLLECTIVE R8, `(.L_x_102) ;  /* 0x0000000008087348 */ /* 0x000fea0003c00000 */
[----:B------:R0:W1:Y:S02]  /*1c60*/  SHFL.BFLY P1, R9, R0, R11, R13 ;  /* 0x0c00000b00097389 */ /* 0x000064000002000d */
[----:B01----:R-:W-:Y:S05]  /*1c70*/  ENDCOLLECTIVE ;  /* 0x000000000000791b */ /* 0x003fea0003800000 */
.L_x_102:
[----:B------:R-:W-:Y:S02]  /*1c80*/  HFMA2 R11, -RZ, RZ, 0, 5.9604644775390625e-08 ;  /* 0x00000001ff0b7431 */ /* 0x000fe400000001ff */
[----:B------:R-:W-:-:S04]  /*1c90*/  IMAD.MOV.U32 R4, RZ, RZ, R9 ;  /* 0x000000ffff047224 */ /* 0x000fc800078e0009 */
[----:B------:R-:W-:-:S05]  /*1ca0*/  FADD R4, R7, R4 ;  /* 0x0000000407047221 */ /* 0x000fca0000000000 */
[----:B------:R-:W-:-:S07]  /*1cb0*/  MOV R0, R4 ;  /* 0x0000000400007202 */ /* 0x000fce0000000f00 */
[----:B------:R-:W-:Y:S05]  /*1cc0*/  WARPSYNC.COLLECTIVE R8, `(.L_x_103) ;  /* 0x0000000008087348 */ /* 0x000fea0003c00000 */
[----:B------:R0:W1:Y:S02]  /*1cd0*/  SHFL.BFLY P1, R9, R0, R11, R13 ;  /* 0x0c00000b00097389 */ /* 0x000064000002000d */
[----:B01----:R-:W-:Y:S05]  /*1ce0*/  ENDCOLLECTIVE ;  /* 0x000000000000791b */ /* 0x003fea0003800000 */
.L_x_103:
[----:B------:R-:W-:Y:S05]  /*1cf0*/  BRA `(.L_x_104) ;  /* 0xfffffff000707947 */ /* 0x000fea000383ffff */
        .weak           $__internal_2_$__cuda_sm3x_div_rn_noftz_f32_slowpath
        .type           $__internal_2_$__cuda_sm3x_div_rn_noftz_f32_slowpath,@function
        .size           $__internal_2_$__cuda_sm3x_div_rn_noftz_f32_slowpath,(.L_x_119 - $__internal_2_$__cuda_sm3x_div_rn_noftz_f32_slowpath)
$__internal_2_$__cuda_sm3x_div_rn_noftz_f32_slowpath:
        /* <DEDUP_REMOVED lines=35> */
.L_x_106:
[----:B------:R-:W-:Y:S01]  /*1f30*/  LEA R9, R7, 0xc0800000, 0x17 ;  /* 0xc080000007097811 */ /* 0x000fe200078eb8ff */
[----:B------:R-:W-:Y:S04]  /*1f40*/  BSSY.RECONVERGENT B2, `(.L_x_111) ;  /* 0x0000036000027945 */ /* 0x000fe80003800200 */
[----:B------:R-:W-:Y:S01]  /*1f50*/  IMAD.IADD R9, R4, 0x1, -R9 ;  /* 0x0000000104097824 */ /* 0x000fe200078e0a09 */
[----:B------:R-:W-:-:S03]  /*1f60*/  IADD3 R4, PT, PT, R12, -0x7f, RZ ;  /* 0xffffff810c047810 */ /* 0x000fc60007ffe0ff */
        /* <DEDUP_REMOVED lines=26> */
[C---:B------:R-:W-:Y:S02]  /*2110*/  VIADD R8, R9.reuse, 0x20 ;  /* 0x0000002009087836 */ /* 0x040fe40000000000 */
[CCC-:B------:R-:W-:Y:S01]  /*2120*/  FFMA.RM R4, R12.reuse, R10.reuse, R13.reuse ;  /* 0x0000000a0c047223 */ /* 0x1c0fe2000000400d */
[----:B------:R-:W-:Y:S02]  /*2130*/  ISETP.NE.AND P3, PT, R9, RZ, PT ;  /* 0x000000ff0900720c */ /* 0x000fe40003f65270 */
[----:B------:R-:W-:Y:S01]  /*2140*/  LOP3.LUT R7, R3, 0x7fffff, RZ, 0xc0, !PT ;  /* 0x007fffff03077812 */ /* 0x000fe200078ec0ff */
[----:B------:R-:W-:Y:S01]  /*2150*/  FFMA.RP R3, R12, R10, R13 ;  /* 0x0000000a0c037223 */ /* 0x000fe2000000800d */
[----:B------:R-:W-:Y:S02]  /*2160*/  ISETP.NE.AND P1, PT, R9, RZ, PT ;  /* 0x000000ff0900720c */ /* 0x000fe40003f25270 */
[----:B------:R-:W-:-:S02]  /*2170*/  LOP3.LUT R7, R7, 0x800000, RZ, 0xfc, !PT ;  /* 0x0080000007077812 */ /* 0x000fc400078efcff */
[----:B------:R-:W-:Y:S02]  /*2180*/  IADD3 R9, PT, PT, -R9, RZ, RZ ;  /* 0x000000ff09097210 */ /* 0x000fe40007ffe1ff */
[----:B------:R-:W-:Y:S02]  /*2190*/  SHF.L.U32 R8, R7, R8, RZ ;  /* 0x0000000807087219 */ /* 0x000fe400000006ff */
[----:B------:R-:W-:Y:S02]  /*21a0*/  FSETP.NEU.FTZ.AND P0, PT, R3, R4, PT ;  /* 0x000000040300720b */ /* 0x000fe40003f1d000 */
[----:B------:R-:W-:Y:S02]  /*21b0*/  SEL R4, R9, RZ, P3 ;  /* 0x000000ff09047207 */ /* 0x000fe40001800000 */
[----:B------:R-:W-:Y:S02]  /*21c0*/  ISETP.NE.AND P1, PT, R8, RZ, P1 ;  /* 0x000000ff0800720c */ /* 0x000fe40000f25270 */
[----:B------:R-:W-:-:S02]  /*21d0*/  SHF.R.U32.HI R4, RZ, R4, R7 ;  /* 0x00000004ff047219 */ /* 0x000fc40000011607 */
[----:B------:R-:W-:Y:S02]  /*21e0*/  PLOP3.LUT P0, PT, P0, P1, PT, 0xf8, 0x8f ;  /* 0x00000000008f781c */ /* 0x000fe40000703f70 */
[----:B------:R-:W-:Y:S02]  /*21f0*/  SHF.R.U32.HI R8, RZ, 0x1, R4 ;  /* 0x00000001ff087819 */ /* 0x000fe40000011604 */
[----:B------:R-:W-:-:S04]  /*2200*/  SEL R3, RZ, 0x1, !P0 ;  /* 0x00000001ff037807 */ /* 0x000fc80004000000 */
[----:B------:R-:W-:-:S04]  /*2210*/  LOP3.LUT R3, R3, 0x1, R8, 0xf8, !PT ;  /* 0x0000000103037812 */ /* 0x000fc800078ef808 */
[----:B------:R-:W-:-:S04]  /*2220*/  LOP3.LUT R3, R3, R4, RZ, 0xc0, !PT ;  /* 0x0000000403037212 */ /* 0x000fc800078ec0ff */
[----:B------:R-:W-:-:S04]  /*2230*/  IADD3 R3, PT, PT, R8, R3, RZ ;  /* 0x0000000308037210 */ /* 0x000fc80007ffe0ff */
[----:B------:R-:W-:Y:S01]  /*2240*/  LOP3.LUT R0, R3, R0, RZ, 0xfc, !PT ;  /* 0x0000000003007212 */ /* 0x000fe200078efcff */
[----:B------:R-:W-:Y:S06]  /*2250*/  BRA `(.L_x_114) ;  /* 0x0000000000107947 */ /* 0x000fec0003800000 */
.L_x_113:
[----:B------:R-:W-:-:S04]  /*2260*/  LOP3.LUT R0, R0, 0x80000000, RZ, 0xc0, !PT ;  /* 0x8000000000007812 */ /* 0x000fc800078ec0ff */
[----:B------:R-:W-:Y:S01]  /*2270*/  LOP3.LUT R0, R0, 0x7f800000, RZ, 0xfc, !PT ;  /* 0x7f80000000007812 */ /* 0x000fe200078efcff */
[----:B------:R-:W-:Y:S06]  /*2280*/  BRA `(.L_x_114) ;  /* 0x0000000000047947 */ /* 0x000fec0003800000 */
.L_x_112:
[----:B------:R-:W-:-:S07]  /*2290*/  LEA R0, R7, R0, 0x17 ;  /* 0x0000000007007211 */ /* 0x000fce00078eb8ff */
.L_x_114:
[----:B------:R-:W-:Y:S05]  /*22a0*/  BSYNC.RECONVERGENT B2 ;  /* 0x0000000000027941 */ /* 0x000fea0003800200 */
.L_x_111:
[----:B------:R-:W-:Y:S05]  /*22b0*/  BRA `(.L_x_115) ;  /* 0x0000000000207947 */ /* 0x000fea0003800000 */
.L_x_110:
[----:B------:R-:W-:-:S04]  /*22c0*/  LOP3.LUT R0, R4, 0x80000000, R3, 0x48, !PT ;  /* 0x8000000004007812 */ /* 0x000fc800078e4803 */
[----:B------:R-:W-:Y:S01]  /*22d0*/  LOP3.LUT R0, R0, 0x7f800000, RZ, 0xfc, !PT ;  /* 0x7f80000000007812 */ /* 0x000fe200078efcff */
[----:B------:R-:W-:Y:S06]  /*22e0*/  BRA `(.L_x_115) ;  /* 0x0000000000147947 */ /* 0x000fec0003800000 */
.L_x_109:
[----:B------:R-:W-:Y:S01]  /*22f0*/  LOP3.LUT R0, R4, 0x80000000, R3, 0x48, !PT ;  /* 0x8000000004007812 */ /* 0x000fe200078e4803 */
[----:B------:R-:W-:Y:S06]  /*2300*/  BRA `(.L_x_115) ;  /* 0x00000000000c7947 */ /* 0x000fec0003800000 */
.L_x_108:
[----:B------:R-:W0:Y:S01]  /*2310*/  MUFU.RSQ R0, -QNAN ;  /* 0xffc0000000007908 */ /* 0x000e220000001400 */
[----:B------:R-:W-:Y:S05]  /*2320*/  BRA `(.L_x_115) ;  /* 0x0000000000047947 */ /* 0x000fea0003800000 */
.L_x_107:
[----:B------:R-:W-:-:S07]  /*2330*/  FADD.FTZ R0, R3, R0 ;  /* 0x0000000003007221 */ /* 0x000fce0000010000 */
.L_x_115:
[----:B------:R-:W-:Y:S05]  /*2340*/  BSYNC.RECONVERGENT B1 ;  /* 0x0000000000017941 */ /* 0x000fea0003800200 */
.L_x_105:
[----:B------:R-:W-:-:S04]  /*2350*/  HFMA2 R3, -RZ, RZ, 0, 0 ;  /* 0x00000000ff037431 */ /* 0x000fc800000001ff */
[----:B0-----:R-:W-:Y:S05]  /*2360*/  RET.REL.NODEC R2 `(add_rmsnorm_f32) ;  /* 0xffffffdc02247950 */ /* 0x001fea0003c3ffff */
.L_x_116:
        /* <DEDUP_REMOVED lines=9> */
.L_x_119:


//--------------------- .nv.shared.add_rmsnorm_bf16 --------------------------
	.section	.nv.shared.add_rmsnorm_bf16,"aw",@nobits
	.sectionflags	@""
	.align	16
	.zero		1024


//--------------------- .nv.shared.reserved.0     --------------------------
	.section	.nv.shared.reserved.0,"aw",@nobits
	.weak		__nv_reservedSMEM_offset_0_alias
	.size		__nv_reservedSMEM_offset_0_alias, 0, 64
	.other		__nv_reservedSMEM_offset_0_alias,@"STO_CUDA_RESERVED_SHARED STV_DEFAULT"
__nv_reservedSMEM_offset_0_alias:
	.zero		0
	.zero		64


//--------------------- .nv.shared.add_rmsnorm_f16 --------------------------
	.section	.nv.shared.add_rmsnorm_f16,"aw",@nobits
	.sectionflags	@""
	.align	16
	.zero		1024


//--------------------- .nv.shared.add_rmsnorm_f32 --------------------------
	.section	.nv.shared.add_rmsnorm_f32,"aw",@nobits
	.sectionflags	@""
	.align	16
	.zero		1024


//--------------------- .nv.constant0.add_rmsnorm_bf16 --------------------------
	.section	.nv.constant0.add_rmsnorm_bf16,"a",@progbits
	.sectionflags	@""
	.align	4
.nv.constant0.add_rmsnorm_bf16:
	.zero		944


//--------------------- .nv.constant0.add_rmsnorm_f16 --------------------------
	.section	.nv.constant0.add_rmsnorm_f16,"a",@progbits
	.sectionflags	@""
	.align	4
.nv.constant0.add_rmsnorm_f16:
	.zero		944


//--------------------- .nv.constant0.add_rmsnorm_f32 --------------------------
	.section	.nv.constant0.add_rmsnorm_f32,"a",@progbits
	.sectionflags	@""
	.align	4
.nv.constant0.add_rmsnorm_f32:
	.zero		944


//--------------------- SYMBOLS --------------------------

	.type		.nv.reservedSmem.offset0,@object
	.size		.nv.reservedSmem.offset0,0x4
	.type		.nv.reservedSmem.cap,@object
	.size		.nv.reservedSmem.cap,0x4
